// auto-generated by cutlass_sweep.gemm — config: {"arch": "sm_100", "cluster_m": 1, "cluster_n": 2, "dtype": "fp16", "stages": 3, "tile_k": 128, "tile_m": 128, "tile_n": 128}
#include "cutlass/cutlass.h"
#include "cutlass/gemm/collective/collective_builder.hpp"
#include "cutlass/gemm/device/gemm_universal_adapter.h"
#include "cutlass/gemm/kernel/gemm_universal.hpp"
#include "cutlass/epilogue/collective/collective_builder.hpp"

using ElemA = cutlass::half_t;
using ElemB = cutlass::half_t;
using ElemCD = cutlass::half_t;
using Acc  = float;
using TileShape    = cute::Shape<cute::_128, cute::_128, cute::_128>;
using ClusterShape = cute::Shape<cute::_1, cute::_2, cute::_1>;

using CollectiveEpilogue = typename cutlass::epilogue::collective::CollectiveBuilder<
    cutlass::arch::Sm100, cutlass::arch::OpClassTensorOp,
    TileShape, ClusterShape,
    cutlass::epilogue::collective::EpilogueTileAuto,
    Acc, Acc,
    ElemCD, cutlass::layout::RowMajor, 128 / cutlass::sizeof_bits<ElemCD>::value,
    ElemCD, cutlass::layout::RowMajor, 128 / cutlass::sizeof_bits<ElemCD>::value,
    cutlass::epilogue::collective::EpilogueScheduleAuto
  >::CollectiveOp;

using CollectiveMainloop = typename cutlass::gemm::collective::CollectiveBuilder<
    cutlass::arch::Sm100, cutlass::arch::OpClassTensorOp,
    ElemA, cutlass::layout::RowMajor, 128 / cutlass::sizeof_bits<ElemA>::value,
    ElemB, cutlass::layout::ColumnMajor, 128 / cutlass::sizeof_bits<ElemB>::value,
    Acc,
    TileShape, ClusterShape,
    cutlass::gemm::collective::StageCount<3>,
    cutlass::gemm::collective::KernelScheduleAuto
  >::CollectiveOp;

using GemmKernel = cutlass::gemm::kernel::GemmUniversal<
    cute::Shape<int,int,int,int>,
    CollectiveMainloop,
    CollectiveEpilogue
>;
using Gemm = cutlass::gemm::device::GemmUniversalAdapter<GemmKernel>;

// Force the device kernel symbol into the cubin without needing a host main.
auto* _anchor = &cutlass::device_kernel<GemmKernel>;


// ===== COMPILED SASS (sm_100a) =====

	.target	sm_100a

	.elftype	@"ET_EXEC"


//--------------------- .note.nv.tkinfo           --------------------------
	.section	.note.nv.tkinfo,"",@"SHT_NOTE"
	.sectionflags	@"SHF_NOTE_NV_TKINFO"
	.tkinfo
        /*0018*/ 	.word	0x00000002
        /*0030*/ 	.string	""
        /*0030*/ 	.string	"ptxas"
        /*0030*/ 	.string	"Cuda compilation tools, release 13.0, V13.0.88"
        /*0030*/ 	.string	"Build cuda_13.0.r13.0/compiler.36424714_0"
        /*0030*/ 	.string	"-arch sm_100a -m 64 "



//--------------------- .note.nv.cuinfo           --------------------------
	.section	.note.nv.cuinfo,"",@"SHT_NOTE"
	.sectionflags	@"SHF_NOTE_NV_CUINFO"
        /*0018*/ 	.short	0x0002
        /*001a*/ 	.short	0x0064
        /*001c*/ 	.short	0x0082
	.zero		2


//--------------------- .nv.info                  --------------------------
	.section	.nv.info,"",@"SHT_CUDA_INFO"
	.align	4


	//----- nvinfo : EIATTR_REGCOUNT
	.align		4
        /*0000*/ 	.byte	0x04, 0x2f
        /*0002*/ 	.short	(.L_19 - .L_18)
	.align		4
.L_18:
        /*0004*/ 	.word	index@(_ZN7cutlass13device_kernelINS_4gemm6kernel13GemmUniversalIN4cute5tupleIJiiiiEEENS1_10collective13CollectiveMmaINS1_35MainloopSm100TmaUmmaWarpSpecializedILi3ELi2ELi4ENS5_IJNS4_1CILi1EEENSA_ILi2EEESB_EEEEENS5_IJNSA_ILi128EEESF_SF_EEENS_6half_tENS5_IJlSB_lEEESH_SI_NS4_8TiledMMAINS4_8MMA_AtomIJNS4_20SM100_MMA_F16BF16_SSISH_SH_fLi128ELi128ELNS4_4UMMA5MajorE0ELSN_0ELNSM_7ScaleInE0ELSO_0EEEEEENS4_6LayoutINS5_IJSB_SB_SB_EEENS5_IJNSA_ILi0EEEST_ST_EEEEENS5_IJNS4_10UnderscoreESW_SW_EEEEENS4_23SM90_TMA_LOAD_MULTICASTENS4_14ComposedLayoutINS4_7SwizzleILi3ELi4ELi3EEENS4_18smem_ptr_flag_bitsILi16EEENSR_INS5_IJNSA_ILi8EEENSA_ILi64EEEEEENS5_IJS16_SB_EEEEEEEvNS4_8identityENS4_13SM90_TMA_LOADES1A_vS1B_EENS_8epilogue10collective18CollectiveEpilogueINS1E_23Sm100TmaWarpSpecializedILi4ELi2ELi32ELb1ELb0EEEJSG_NS5_IJNSR_ISF_SB_EENSR_INSA_ILi32EEESB_EEEEESH_SI_SH_SI_NS1E_6fusion15FusionCallbacksIS1I_NS1N_17LinearCombinationISH_fSH_fLNS_15FloatRoundStyleE2EEESG_S1M_JEEENS4_5SM1004TMEM4LOAD26SM100_TMEM_LOAD_32dp32b32xES1C_NS10_INS11_ILi2ELi4ELi3EEES14_NSR_INS5_IJS15_S1K_EEENS5_IJS1K_SB_EEEEEEENS4_39AutoVectorizingCopyWithAssumedAlignmentILi128EEENS4_14SM90_TMA_STOREES21_S23_S23_EEEvvEEEEvNT_6ParamsE)
        /*0008*/ 	.word	0x00000076


	//----- nvinfo : EIATTR_FRAME_SIZE
	.align		4
.L_19:
        /*000c*/ 	.byte	0x04, 0x11
        /*000e*/ 	.short	(.L_21 - .L_20)
	.align		4
.L_20:
        /*0010*/ 	.word	index@($__internal_2_$__cuda_sm10x_tcgen05_guardrail_trap_unallocated_columns_being_dealloced)
        /*0014*/ 	.word	0x00000000


	//----- nvinfo : EIATTR_FRAME_SIZE
	.align		4
.L_21:
        /*0018*/ 	.byte	0x04, 0x11
        /*001a*/ 	.short	(.L_23 - .L_22)
	.align		4
.L_22:
        /*001c*/ 	.word	index@($__internal_1_$__cuda_sm10x_tcgen05_guardrail_trap_phase_invalid_during_alloc)
        /*0020*/ 	.word	0x00000000


	//----- nvinfo : EIATTR_FRAME_SIZE
	.align		4
.L_23:
        /*0024*/ 	.byte	0x04, 0x11
        /*0026*/ 	.short	(.L_25 - .L_24)
	.align		4
.L_24:
        /*0028*/ 	.word	index@($__internal_0_$__cuda_sm10x_tcgen05_guardrail_trap_col_being_dealloced_not_returned_by_alloc)
        /*002c*/ 	.word	0x00000000


	//----- nvinfo : EIATTR_FRAME_SIZE
	.align		4
.L_25:
        /*0030*/ 	.byte	0x04, 0x11
        /*0032*/ 	.short	(.L_27 - .L_26)
	.align		4
.L_26:
        /*0034*/ 	.word	index@(_ZN7cutlass13device_kernelINS_4gemm6kernel13GemmUniversalIN4cute5tupleIJiiiiEEENS1_10collective13CollectiveMmaINS1_35MainloopSm100TmaUmmaWarpSpecializedILi3ELi2ELi4ENS5_IJNS4_1CILi1EEENSA_ILi2EEESB_EEEEENS5_IJNSA_ILi128EEESF_SF_EEENS_6half_tENS5_IJlSB_lEEESH_SI_NS4_8TiledMMAINS4_8MMA_AtomIJNS4_20SM100_MMA_F16BF16_SSISH_SH_fLi128ELi128ELNS4_4UMMA5MajorE0ELSN_0ELNSM_7ScaleInE0ELSO_0EEEEEENS4_6LayoutINS5_IJSB_SB_SB_EEENS5_IJNSA_ILi0EEEST_ST_EEEEENS5_IJNS4_10UnderscoreESW_SW_EEEEENS4_23SM90_TMA_LOAD_MULTICASTENS4_14ComposedLayoutINS4_7SwizzleILi3ELi4ELi3EEENS4_18smem_ptr_flag_bitsILi16EEENSR_INS5_IJNSA_ILi8EEENSA_ILi64EEEEEENS5_IJS16_SB_EEEEEEEvNS4_8identityENS4_13SM90_TMA_LOADES1A_vS1B_EENS_8epilogue10collective18CollectiveEpilogueINS1E_23Sm100TmaWarpSpecializedILi4ELi2ELi32ELb1ELb0EEEJSG_NS5_IJNSR_ISF_SB_EENSR_INSA_ILi32EEESB_EEEEESH_SI_SH_SI_NS1E_6fusion15FusionCallbacksIS1I_NS1N_17LinearCombinationISH_fSH_fLNS_15FloatRoundStyleE2EEESG_S1M_JEEENS4_5SM1004TMEM4LOAD26SM100_TMEM_LOAD_32dp32b32xES1C_NS10_INS11_ILi2ELi4ELi3EEES14_NSR_INS5_IJS15_S1K_EEENS5_IJS1K_SB_EEEEEEENS4_39AutoVectorizingCopyWithAssumedAlignmentILi128EEENS4_14SM90_TMA_STOREES21_S23_S23_EEEvvEEEEvNT_6ParamsE)
        /*0038*/ 	.word	0x00000000


	//----- nvinfo : EIATTR_MIN_STACK_SIZE
	.align		4
.L_27:
        /*003c*/ 	.byte	0x04, 0x12
        /*003e*/ 	.short	(.L_29 - .L_28)
	.align		4
.L_28:
        /*0040*/ 	.word	index@(_ZN7cutlass13device_kernelINS_4gemm6kernel13GemmUniversalIN4cute5tupleIJiiiiEEENS1_10collective13CollectiveMmaINS1_35MainloopSm100TmaUmmaWarpSpecializedILi3ELi2ELi4ENS5_IJNS4_1CILi1EEENSA_ILi2EEESB_EEEEENS5_IJNSA_ILi128EEESF_SF_EEENS_6half_tENS5_IJlSB_lEEESH_SI_NS4_8TiledMMAINS4_8MMA_AtomIJNS4_20SM100_MMA_F16BF16_SSISH_SH_fLi128ELi128ELNS4_4UMMA5MajorE0ELSN_0ELNSM_7ScaleInE0ELSO_0EEEEEENS4_6LayoutINS5_IJSB_SB_SB_EEENS5_IJNSA_ILi0EEEST_ST_EEEEENS5_IJNS4_10UnderscoreESW_SW_EEEEENS4_23SM90_TMA_LOAD_MULTICASTENS4_14ComposedLayoutINS4_7SwizzleILi3ELi4ELi3EEENS4_18smem_ptr_flag_bitsILi16EEENSR_INS5_IJNSA_ILi8EEENSA_ILi64EEEEEENS5_IJS16_SB_EEEEEEEvNS4_8identityENS4_13SM90_TMA_LOADES1A_vS1B_EENS_8epilogue10collective18CollectiveEpilogueINS1E_23Sm100TmaWarpSpecializedILi4ELi2ELi32ELb1ELb0EEEJSG_NS5_IJNSR_ISF_SB_EENSR_INSA_ILi32EEESB_EEEEESH_SI_SH_SI_NS1E_6fusion15FusionCallbacksIS1I_NS1N_17LinearCombinationISH_fSH_fLNS_15FloatRoundStyleE2EEESG_S1M_JEEENS4_5SM1004TMEM4LOAD26SM100_TMEM_LOAD_32dp32b32xES1C_NS10_INS11_ILi2ELi4ELi3EEES14_NSR_INS5_IJS15_S1K_EEENS5_IJS1K_SB_EEEEEEENS4_39AutoVectorizingCopyWithAssumedAlignmentILi128EEENS4_14SM90_TMA_STOREES21_S23_S23_EEEvvEEEEvNT_6ParamsE)
        /*0044*/ 	.word	0x00000000
.L_29:


//--------------------- .nv.compat                --------------------------
	.section	.nv.compat,"",@"SHT_CUDA_COMPAT_INFO"
	.align	4
        /*0000*/ 	.byte	0x02, 0x09, 0x01, 0x00, 0x02, 0x02, 0x02, 0x00, 0x02, 0x05, 0x05, 0x00, 0x03, 0x07, 0x01, 0x01
        /*0010*/ 	.byte	0x02, 0x03, 0x01, 0x00, 0x02, 0x06, 0x01, 0x00, 0x04, 0x0b, 0x08, 0x00, 0x09, 0x00, 0x00, 0x00
        /*0020*/ 	.byte	0x00, 0x00, 0x00, 0x00


//--------------------- .nv.info._ZN7cutlass13device_kernelINS_4gemm6kernel13GemmUniversalIN4cute5tupleIJiiiiEEENS1_10collective13CollectiveMmaINS1_35MainloopSm100TmaUmmaWarpSpecializedILi3ELi2ELi4ENS5_IJNS4_1CILi1EEENSA_ILi2EEESB_EEEEENS5_IJNSA_ILi128EEESF_SF_EEENS_6half_tENS5_IJlSB_lEEESH_SI_NS4_8TiledMMAINS4_8MMA_AtomIJNS4_20SM100_MMA_F16BF16_SSISH_SH_fLi128ELi128ELNS4_4UMMA5MajorE0ELSN_0ELNSM_7ScaleInE0ELSO_0EEEEEENS4_6LayoutINS5_IJSB_SB_SB_EEENS5_IJNSA_ILi0EEEST_ST_EEEEENS5_IJNS4_10UnderscoreESW_SW_EEEEENS4_23SM90_TMA_LOAD_MULTICASTENS4_14ComposedLayoutINS4_7SwizzleILi3ELi4ELi3EEENS4_18smem_ptr_flag_bitsILi16EEENSR_INS5_IJNSA_ILi8EEENSA_ILi64EEEEEENS5_IJS16_SB_EEEEEEEvNS4_8identityENS4_13SM90_TMA_LOADES1A_vS1B_EENS_8epilogue10collective18CollectiveEpilogueINS1E_23Sm100TmaWarpSpecializedILi4ELi2ELi32ELb1ELb0EEEJSG_NS5_IJNSR_ISF_SB_EENSR_INSA_ILi32EEESB_EEEEESH_SI_SH_SI_NS1E_6fusion15FusionCallbacksIS1I_NS1N_17LinearCombinationISH_fSH_fLNS_15FloatRoundStyleE2EEESG_S1M_JEEENS4_5SM1004TMEM4LOAD26SM100_TMEM_LOAD_32dp32b32xES1C_NS10_INS11_ILi2ELi4ELi3EEES14_NSR_INS5_IJS15_S1K_EEENS5_IJS1K_SB_EEEEEEENS4_39AutoVectorizingCopyWithAssumedAlignmentILi128EEENS4_14SM90_TMA_STOREES21_S23_S23_EEEvvEEEEvNT_6ParamsE --------------------------
	.section	.nv.info._ZN7cutlass13device_kernelINS_4gemm6kernel13GemmUniversalIN4cute5tupleIJiiiiEEENS1_10collective13CollectiveMmaINS1_35MainloopSm100TmaUmmaWarpSpecializedILi3ELi2ELi4ENS5_IJNS4_1CILi1EEENSA_ILi2EEESB_EEEEENS5_IJNSA_ILi128EEESF_SF_EEENS_6half_tENS5_IJlSB_lEEESH_SI_NS4_8TiledMMAINS4_8MMA_AtomIJNS4_20SM100_MMA_F16BF16_SSISH_SH_fLi128ELi128ELNS4_4UMMA5MajorE0ELSN_0ELNSM_7ScaleInE0ELSO_0EEEEEENS4_6LayoutINS5_IJSB_SB_SB_EEENS5_IJNSA_ILi0EEEST_ST_EEEEENS5_IJNS4_10UnderscoreESW_SW_EEEEENS4_23SM90_TMA_LOAD_MULTICASTENS4_14ComposedLayoutINS4_7SwizzleILi3ELi4ELi3EEENS4_18smem_ptr_flag_bitsILi16EEENSR_INS5_IJNSA_ILi8EEENSA_ILi64EEEEEENS5_IJS16_SB_EEEEEEEvNS4_8identityENS4_13SM90_TMA_LOADES1A_vS1B_EENS_8epilogue10collective18CollectiveEpilogueINS1E_23Sm100TmaWarpSpecializedILi4ELi2ELi32ELb1ELb0EEEJSG_NS5_IJNSR_ISF_SB_EENSR_INSA_ILi32EEESB_EEEEESH_SI_SH_SI_NS1E_6fusion15FusionCallbacksIS1I_NS1N_17LinearCombinationISH_fSH_fLNS_15FloatRoundStyleE2EEESG_S1M_JEEENS4_5SM1004TMEM4LOAD26SM100_TMEM_LOAD_32dp32b32xES1C_NS10_INS11_ILi2ELi4ELi3EEES14_NSR_INS5_IJS15_S1K_EEENS5_IJS1K_SB_EEEEEEENS4_39AutoVectorizingCopyWithAssumedAlignmentILi128EEENS4_14SM90_TMA_STOREES21_S23_S23_EEEvvEEEEvNT_6ParamsE,"",@"SHT_CUDA_INFO"
	.sectionflags	@""
	.align	4


	//----- nvinfo : EIATTR_CUDA_API_VERSION
	.align		4
        /*0000*/ 	.byte	0x04, 0x37
        /*0002*/ 	.short	(.L_31 - .L_30)
.L_30:
        /*0004*/ 	.word	0x00000082


	//----- nvinfo : EIATTR_KPARAM_INFO
	.align		4
.L_31:
        /*0008*/ 	.byte	0x04, 0x17
        /*000a*/ 	.short	(.L_33 - .L_32)
.L_32:
        /*000c*/ 	.word	0x00000000
        /*0010*/ 	.short	0x0000
        /*0012*/ 	.short	0x0000
        /*0014*/ 	.byte	0x00, 0xf0, 0x01, 0x20


	//----- nvinfo : EIATTR_AT_ENTRY_FRAGMENTS
	.align		4
.L_33:
        /*0018*/ 	.byte	0x04, 0x4f
        /*001a*/ 	.short	(.L_35 - .L_34)


	//   ....[0]....
.L_34:
        /*001c*/ 	.word	0x00000006


	//----- nvinfo : EIATTR_RESERVED_SMEM_USED
	.align		4
.L_35:
        /*0020*/ 	.byte	0x01, 0x41
	.zero		2


	//----- nvinfo : EIATTR_SPARSE_MMA_MASK
	.align		4
        /*0024*/ 	.byte	0x03, 0x50
        /*0026*/ 	.short	0x0000


	//----- nvinfo : EIATTR_TCGEN05_1CTA_USED
	.align		4
        /*0028*/ 	.byte	0x01, 0x51
	.zero		2


	//----- nvinfo : EIATTR_MAXREG_COUNT
	.align		4
        /*002c*/ 	.byte	0x03, 0x1b
        /*002e*/ 	.short	0x00ff


	//----- nvinfo : EIATTR_NUM_BARRIERS
	.align		4
        /*0030*/ 	.byte	0x02, 0x4c
        /*0032*/ 	.byte	0x07
	.zero		1


	//----- nvinfo : EIATTR_EXTERNS
	.align		4
        /*0034*/ 	.byte	0x04, 0x0f
        /*0036*/ 	.short	(.L_37 - .L_36)


	//   ....[0]....
	.align		4
.L_36:
        /*0038*/ 	.word	index@(__assertfail)


	//----- nvinfo : EIATTR_MERCURY_ISA_VERSION
	.align		4
.L_37:
        /*003c*/ 	.byte	0x03, 0x5f
        /*003e*/ 	.short	0x0101


	//----- nvinfo : EIATTR_INT_WARP_WIDE_INSTR_OFFSETS
	.align		4
        /*0040*/ 	.byte	0x04, 0x31
        /*0042*/ 	.short	(.L_39 - .L_38)


	//   ....[0]....
.L_38:
        /*0044*/ 	.word	0x00003f20


	//   ....[1]....
        /*0048*/ 	.word	0x00003f40


	//   ....[2]....
        /*004c*/ 	.word	0x00003f70


	//   ....[3]....
        /*0050*/ 	.word	0x00004ab0


	//   ....[4]....
        /*0054*/ 	.word	0x00004b20


	//   ....[5]....
        /*0058*/ 	.word	0x00004c00


	//   ....[6]....
        /*005c*/ 	.word	0x00004c80


	//   ....[7]....
        /*0060*/ 	.word	0x00004d80


	//   ....[8]....
        /*0064*/ 	.word	0x00004e00


	//   ....[9]....
        /*0068*/ 	.word	0x00004ef0


	//   ....[10]....
        /*006c*/ 	.word	0x00004fa0


	//----- nvinfo : EIATTR_COOP_GROUP_MASK_REGIDS
	.align		4
.L_39:
        /*0070*/ 	.byte	0x04, 0x29
        /*0072*/ 	.short	(.L_41 - .L_40)


	//   ....[0]....
.L_40:
        /*0074*/ 	.word	0xffffffff


	//   ....[1]....
        /*0078*/ 	.word	0xffffffff


	//   ....[2]....
        /*007c*/ 	.word	0xffffffff


	//   ....[3]....
        /*0080*/ 	.word	0xffffffff


	//   ....[4]....
        /*0084*/ 	.word	0xffffffff


	//   ....[5]....
        /*0088*/ 	.word	0xffffffff


	//   ....[6]....
        /*008c*/ 	.word	0xffffffff


	//   ....[7]....
        /*0090*/ 	.word	0xffffffff


	//   ....[8]....
        /*0094*/ 	.word	0xffffffff


	//   ....[9]....
        /*0098*/ 	.word	0xffffffff


	//   ....[10]....
        /*009c*/ 	.word	0xffffffff


	//   ....[11]....
        /*00a0*/ 	.word	0xffffffff


	//   ....[12]....
        /*00a4*/ 	.word	0xffffffff


	//   ....[13]....
        /*00a8*/ 	.word	0xffffffff


	//----- nvinfo : EIATTR_COOP_GROUP_INSTR_OFFSETS
	.align		4
.L_41:
        /*00ac*/ 	.byte	0x04, 0x28
        /*00ae*/ 	.short	(.L_43 - .L_42)


	//   ....[0]....
.L_42:
        /*00b0*/ 	.word	0x00000080


	//   ....[1]....
        /*00b4*/ 	.word	0x000004f0


	//   ....[2]....
        /*00b8*/ 	.word	0x00000680


	//   ....[3]....
        /*00bc*/ 	.word	0x00000820


	//   ....[4]....
        /*00c0*/ 	.word	0x00000920


	//   ....[5]....
        /*00c4*/ 	.word	0x00000a90


	//   ....[6]....
        /*00c8*/ 	.word	0x00000c30


	//   ....[7]....
        /*00cc*/ 	.word	0x00000de0


	//   ....[8]....
        /*00d0*/ 	.word	0x00002190


	//   ....[9]....
        /*00d4*/ 	.word	0x00002fb0


	//   ....[10]....
        /*00d8*/ 	.word	0x000031c0


	//   ....[11]....
        /*00dc*/ 	.word	0x000031f0


	//   ....[12]....
        /*00e0*/ 	.word	0x00003e00


	//   ....[13]....
        /*00e4*/ 	.word	0x00004030


	//----- nvinfo : EIATTR_VRC_CTA_INIT_COUNT
	.align		4
.L_43:
        /*00e8*/ 	.byte	0x02, 0x4a
        /*00ea*/ 	.byte	0x80
	.zero		1


	//----- nvinfo : EIATTR_SYSCALL_OFFSETS
	.align		4
        /*00ec*/ 	.byte	0x04, 0x46
        /*00ee*/ 	.short	(.L_45 - .L_44)


	//   ....[0]....
.L_44:
        /*00f0*/ 	.word	0x00005bf0


	//   ....[1]....
        /*00f4*/ 	.word	0x00005ce0


	//   ....[2]....
        /*00f8*/ 	.word	0x000064b0


	//   ....[3]....
        /*00fc*/ 	.word	0x00007130


	//   ....[4]....
        /*0100*/ 	.word	0x00007d90


	//   ....[5]....
        /*0104*/ 	.word	0x000089f0


	//----- nvinfo : EIATTR_MBARRIER_INSTR_OFFSETS
	.align		4
.L_45:
        /*0108*/ 	.byte	0x04, 0x39
        /*010a*/ 	.short	(.L_47 - .L_46)


	//   ....[0]....
.L_46:
        /*010c*/ 	.word	0x00000610
        /*0110*/ 	.word	0x000000ff
        /*0114*/ 	.word	0x00000000
        /*0118*/ 	.short	0x0100
        /*011a*/ 	.byte	0x04
	.zero		1


	//   ....[1]....
        /*011c*/ 	.word	0x00000620
        /*0120*/ 	.word	0x000000ff
        /*0124*/ 	.word	0x00000018
        /*0128*/ 	.short	0x0100
        /*012a*/ 	.byte	0x04
	.zero		1


	//   ....[2]....
        /*012c*/ 	.word	0x00000630
        /*0130*/ 	.word	0x000000ff
        /*0134*/ 	.word	0x00000008
        /*0138*/ 	.short	0x0100
        /*013a*/ 	.byte	0x04
	.zero		1


	//   ....[3]....
        /*013c*/ 	.word	0x00000640
        /*0140*/ 	.word	0x000000ff
        /*0144*/ 	.word	0x00000020
        /*0148*/ 	.short	0x0100
        /*014a*/ 	.byte	0x04
	.zero		1


	//   ....[4]....
        /*014c*/ 	.word	0x00000650
        /*0150*/ 	.word	0x000000ff
        /*0154*/ 	.word	0x00000010
        /*0158*/ 	.short	0x0100
        /*015a*/ 	.byte	0x04
	.zero		1


	//   ....[5]....
        /*015c*/ 	.word	0x00000660
        /*0160*/ 	.word	0x000000ff
        /*0164*/ 	.word	0x00000028
        /*0168*/ 	.short	0x0100
        /*016a*/ 	.byte	0x04
	.zero		1


	//   ....[6]....
        /*016c*/ 	.word	0x00000790
        /*0170*/ 	.word	0x000000ff
        /*0174*/ 	.word	0x00000030
        /*0178*/ 	.short	0x0100
        /*017a*/ 	.byte	0x04
	.zero		1


	//   ....[7]....
        /*017c*/ 	.word	0x000007a0
        /*0180*/ 	.word	0x000000ff
        /*0184*/ 	.word	0x00000050
        /*0188*/ 	.short	0x0100
        /*018a*/ 	.byte	0x04
	.zero		1


	//   ....[8]....
        /*018c*/ 	.word	0x000007b0
        /*0190*/ 	.word	0x000000ff
        /*0194*/ 	.word	0x00000038
        /*0198*/ 	.short	0x0100
        /*019a*/ 	.byte	0x04
	.zero		1


	//   ....[9]....
        /*019c*/ 	.word	0x000007c0
        /*01a0*/ 	.word	0x000000ff
        /*01a4*/ 	.word	0x00000058
        /*01a8*/ 	.short	0x0100
        /*01aa*/ 	.byte	0x04
	.zero		1


	//   ....[10]....
        /*01ac*/ 	.word	0x000007d0
        /*01b0*/ 	.word	0x000000ff
        /*01b4*/ 	.word	0x00000040
        /*01b8*/ 	.short	0x0100
        /*01ba*/ 	.byte	0x04
	.zero		1


	//   ....[11]....
        /*01bc*/ 	.word	0x000007e0
        /*01c0*/ 	.word	0x000000ff
        /*01c4*/ 	.word	0x00000060
        /*01c8*/ 	.short	0x0100
        /*01ca*/ 	.byte	0x04
	.zero		1


	//   ....[12]....
        /*01cc*/ 	.word	0x000007f0
        /*01d0*/ 	.word	0x000000ff
        /*01d4*/ 	.word	0x00000048
        /*01d8*/ 	.short	0x0100
        /*01da*/ 	.byte	0x04
	.zero		1


	//   ....[13]....
        /*01dc*/ 	.word	0x00000800
        /*01e0*/ 	.word	0x000000ff
        /*01e4*/ 	.word	0x00000068
        /*01e8*/ 	.short	0x0100
        /*01ea*/ 	.byte	0x04
	.zero		1


	//   ....[14]....
        /*01ec*/ 	.word	0x000008f0
        /*01f0*/ 	.word	0x000000ff
        /*01f4*/ 	.word	0x00000070
        /*01f8*/ 	.short	0x0100
        /*01fa*/ 	.byte	0x06
	.zero		1


	//   ....[15]....
        /*01fc*/ 	.word	0x00000900
        /*0200*/ 	.word	0x000000ff
        /*0204*/ 	.word	0x00000078
        /*0208*/ 	.short	0x0100
        /*020a*/ 	.byte	0x06
	.zero		1


	//   ....[16]....
        /*020c*/ 	.word	0x00000a40
        /*0210*/ 	.word	0x000000ff
        /*0214*/ 	.word	0x00000080
        /*0218*/ 	.short	0x0100
        /*021a*/ 	.byte	0x06
	.zero		1


	//   ....[17]....
        /*021c*/ 	.word	0x00000a50
        /*0220*/ 	.word	0x000000ff
        /*0224*/ 	.word	0x00000090
        /*0228*/ 	.short	0x0100
        /*022a*/ 	.byte	0x06
	.zero		1


	//   ....[18]....
        /*022c*/ 	.word	0x00000a60
        /*0230*/ 	.word	0x000000ff
        /*0234*/ 	.word	0x00000088
        /*0238*/ 	.short	0x0100
        /*023a*/ 	.byte	0x06
	.zero		1


	//   ....[19]....
        /*023c*/ 	.word	0x00000a70
        /*0240*/ 	.word	0x000000ff
        /*0244*/ 	.word	0x00000098
        /*0248*/ 	.short	0x0100
        /*024a*/ 	.byte	0x06
	.zero		1


	//   ....[20]....
        /*024c*/ 	.word	0x00000ba0
        /*0250*/ 	.word	0x000000ff
        /*0254*/ 	.word	0x000000a0
        /*0258*/ 	.short	0x0100
        /*025a*/ 	.byte	0x04
	.zero		1


	//   ....[21]....
        /*025c*/ 	.word	0x00000bb0
        /*0260*/ 	.word	0x000000ff
        /*0264*/ 	.word	0x000000c0
        /*0268*/ 	.short	0x0100
        /*026a*/ 	.byte	0x04
	.zero		1


	//   ....[22]....
        /*026c*/ 	.word	0x00000bc0
        /*0270*/ 	.word	0x000000ff
        /*0274*/ 	.word	0x000000a8
        /*0278*/ 	.short	0x0100
        /*027a*/ 	.byte	0x04
	.zero		1


	//   ....[23]....
        /*027c*/ 	.word	0x00000bd0
        /*0280*/ 	.word	0x000000ff
        /*0284*/ 	.word	0x000000c8
        /*0288*/ 	.short	0x0100
        /*028a*/ 	.byte	0x04
	.zero		1


	//   ....[24]....
        /*028c*/ 	.word	0x00000be0
        /*0290*/ 	.word	0x000000ff
        /*0294*/ 	.word	0x000000b0
        /*0298*/ 	.short	0x0100
        /*029a*/ 	.byte	0x04
	.zero		1


	//   ....[25]....
        /*029c*/ 	.word	0x00000bf0
        /*02a0*/ 	.word	0x000000ff
        /*02a4*/ 	.word	0x000000d0
        /*02a8*/ 	.short	0x0100
        /*02aa*/ 	.byte	0x04
	.zero		1


	//   ....[26]....
        /*02ac*/ 	.word	0x00000c00
        /*02b0*/ 	.word	0x000000ff
        /*02b4*/ 	.word	0x000000b8
        /*02b8*/ 	.short	0x0100
        /*02ba*/ 	.byte	0x04
	.zero		1


	//   ....[27]....
        /*02bc*/ 	.word	0x00000c10
        /*02c0*/ 	.word	0x000000ff
        /*02c4*/ 	.word	0x000000d8
        /*02c8*/ 	.short	0x0100
        /*02ca*/ 	.byte	0x04
	.zero		1


	//   ....[28]....
        /*02cc*/ 	.word	0x00000d00
        /*02d0*/ 	.word	0x000000ff
        /*02d4*/ 	.word	0x000000e0
        /*02d8*/ 	.short	0x0100
        /*02da*/ 	.byte	0x04
	.zero		1


	//   ....[29]....
        /*02dc*/ 	.word	0x00000d10
        /*02e0*/ 	.word	0x000000ff
        /*02e4*/ 	.word	0x000000f0
        /*02e8*/ 	.short	0x0100
        /*02ea*/ 	.byte	0x04
	.zero		1


	//   ....[30]....
        /*02ec*/ 	.word	0x00000d20
        /*02f0*/ 	.word	0x000000ff
        /*02f4*/ 	.word	0x000000e8
        /*02f8*/ 	.short	0x0100
        /*02fa*/ 	.byte	0x04
	.zero		1


	//   ....[31]....
        /*02fc*/ 	.word	0x00000d30
        /*0300*/ 	.word	0x000000ff
        /*0304*/ 	.word	0x000000f8
        /*0308*/ 	.short	0x0100
        /*030a*/ 	.byte	0x04
	.zero		1


	//   ....[32]....
        /*030c*/ 	.word	0x00001870
        /*0310*/ 	.word	0x00000003
        /*0314*/ 	.word	0x000000f0
        /*0318*/ 	.short	0x010a
        /*031a*/ 	.byte	0xff
	.zero		1


	//   ....[33]....
        /*031c*/ 	.word	0x000018a0
        /*0320*/ 	.word	0x00000003
        /*0324*/ 	.word	0x000000e0
        /*0328*/ 	.short	0x0101
        /*032a*/ 	.byte	0xff
	.zero		1


	//   ....[34]....
        /*032c*/ 	.word	0x00001970
        /*0330*/ 	.word	0x000000ff
        /*0334*/ 	.word	0x00000018
        /*0338*/ 	.short	0x010a
        /*033a*/ 	.byte	0x04
	.zero		1


	//   ....[35]....
        /*033c*/ 	.word	0x000019f0
        /*0340*/ 	.word	0x000000ff
        /*0344*/ 	.word	0x00000018
        /*0348*/ 	.short	0x010a
        /*034a*/ 	.byte	0x21
	.zero		1


	//   ....[36]....
        /*034c*/ 	.word	0x00001b90
        /*0350*/ 	.word	0x000000ff
        /*0354*/ 	.word	0x00000018
        /*0358*/ 	.short	0x010a
        /*035a*/ 	.byte	0x05
	.zero		1


	//   ....[37]....
        /*035c*/ 	.word	0x00001d80
        /*0360*/ 	.word	0x000000ff
        /*0364*/ 	.word	0x00000078
        /*0368*/ 	.short	0x0101
        /*036a*/ 	.byte	0x15
	.zero		1


	//   ....[38]....
        /*036c*/ 	.word	0x00001da0
        /*0370*/ 	.word	0x000000ff
        /*0374*/ 	.word	0x00000018
        /*0378*/ 	.short	0x010a
        /*037a*/ 	.byte	0x04
	.zero		1


	//   ....[39]....
        /*037c*/ 	.word	0x00001e20
        /*0380*/ 	.word	0x000000ff
        /*0384*/ 	.word	0x00000018
        /*0388*/ 	.short	0x010a
        /*038a*/ 	.byte	0x21
	.zero		1


	//   ....[40]....
        /*038c*/ 	.word	0x00001fb0
        /*0390*/ 	.word	0x000000ff
        /*0394*/ 	.word	0x00000018
        /*0398*/ 	.short	0x010a
        /*039a*/ 	.byte	0x05
	.zero		1


	//   ....[41]....
        /*039c*/ 	.word	0x000021c0
        /*03a0*/ 	.word	0x00000003
        /*03a4*/ 	.word	0x00000080
        /*03a8*/ 	.short	0x010a
        /*03aa*/ 	.byte	0xff
	.zero		1


	//   ....[42]....
        /*03ac*/ 	.word	0x00002310
        /*03b0*/ 	.word	0x00000000
        /*03b4*/ 	.word	0x00000000
        /*03b8*/ 	.short	0x0101
        /*03ba*/ 	.byte	0xff
	.zero		1


	//   ....[43]....
        /*03bc*/ 	.word	0x000028c0
        /*03c0*/ 	.word	0x000000ff
        /*03c4*/ 	.word	0x00000000
        /*03c8*/ 	.short	0x010a
        /*03ca*/ 	.byte	0x04
	.zero		1


	//   ....[44]....
        /*03cc*/ 	.word	0x00002950
        /*03d0*/ 	.word	0x000000ff
        /*03d4*/ 	.word	0x00000000
        /*03d8*/ 	.short	0x010a
        /*03da*/ 	.byte	0x05
	.zero		1


	//   ....[45]....
        /*03dc*/ 	.word	0x000029f0
        /*03e0*/ 	.word	0x00000000
        /*03e4*/ 	.word	0x00000000
        /*03e8*/ 	.short	0x010a
        /*03ea*/ 	.byte	0xff
	.zero		1


	//   ....[46]....
        /*03ec*/ 	.word	0x00002b10
        /*03f0*/ 	.word	0x00000002
        /*03f4*/ 	.word	0x000000e0
        /*03f8*/ 	.short	0x010a
        /*03fa*/ 	.byte	0xff
	.zero		1


	//   ....[47]....
        /*03fc*/ 	.word	0x00002b70
        /*0400*/ 	.word	0x00000004
        /*0404*/ 	.word	0x00000000
        /*0408*/ 	.short	0x0101
        /*040a*/ 	.byte	0xff
	.zero		1


	//   ....[48]....
        /*040c*/ 	.word	0x00002b90
        /*0410*/ 	.word	0x000000ff
        /*0414*/ 	.word	0x00000090
        /*0418*/ 	.short	0x010a
        /*041a*/ 	.byte	0x04
	.zero		1


	//   ....[49]....
        /*041c*/ 	.word	0x00002cb0
        /*0420*/ 	.word	0x00000002
        /*0424*/ 	.word	0x00000080
        /*0428*/ 	.short	0x010a
        /*042a*/ 	.byte	0xff
	.zero		1


	//   ....[50]....
        /*042c*/ 	.word	0x00002dc0
        /*0430*/ 	.word	0x00000002
        /*0434*/ 	.word	0x00000000
        /*0438*/ 	.short	0x0101
        /*043a*/ 	.byte	0xff
	.zero		1


	//   ....[51]....
        /*043c*/ 	.word	0x00002e50
        /*0440*/ 	.word	0x000000ff
        /*0444*/ 	.word	0x00000090
        /*0448*/ 	.short	0x0106
        /*044a*/ 	.byte	0x04
	.zero		1


	//   ....[52]....
        /*044c*/ 	.word	0x00002e70
        /*0450*/ 	.word	0x000000ff
        /*0454*/ 	.word	0x00000090
        /*0458*/ 	.short	0x010a
        /*045a*/ 	.byte	0x04
	.zero		1


	//   ....[53]....
        /*045c*/ 	.word	0x00002f00
        /*0460*/ 	.word	0x000000ff
        /*0464*/ 	.word	0x00000090
        /*0468*/ 	.short	0x0106
        /*046a*/ 	.byte	0x07
	.zero		1


	//   ....[54]....
        /*046c*/ 	.word	0x00002f40
        /*0470*/ 	.word	0x00000000
        /*0474*/ 	.word	0x00000090
        /*0478*/ 	.short	0x010a
        /*047a*/ 	.byte	0xff
	.zero		1


	//   ....[55]....
        /*047c*/ 	.word	0x00003510
        /*0480*/ 	.word	0x00000000
        /*0484*/ 	.word	0x00000080
        /*0488*/ 	.short	0x010a
        /*048a*/ 	.byte	0xff
	.zero		1


	//   ....[56]....
        /*048c*/ 	.word	0x00003620
        /*0490*/ 	.word	0x00000003
        /*0494*/ 	.word	0x00000000
        /*0498*/ 	.short	0x0101
        /*049a*/ 	.byte	0xff
	.zero		1


	//   ....[57]....
        /*049c*/ 	.word	0x00003630
        /*04a0*/ 	.word	0x000000ff
        /*04a4*/ 	.word	0x00000000
        /*04a8*/ 	.short	0x010a
        /*04aa*/ 	.byte	0x04
	.zero		1


	//   ....[58]....
        /*04ac*/ 	.word	0x00003650
        /*04b0*/ 	.word	0x000000ff
        /*04b4*/ 	.word	0x000000c0
        /*04b8*/ 	.short	0x010a
        /*04ba*/ 	.byte	0x2d
	.zero		1


	//   ....[59]....
        /*04bc*/ 	.word	0x00003720
        /*04c0*/ 	.word	0x000000ff
        /*04c4*/ 	.word	0x00000000
        /*04c8*/ 	.short	0x010a
        /*04ca*/ 	.byte	0x07
	.zero		1


	//   ....[60]....
        /*04cc*/ 	.word	0x00003860
        /*04d0*/ 	.word	0x000000ff
        /*04d4*/ 	.word	0x00000000
        /*04d8*/ 	.short	0x010a
        /*04da*/ 	.byte	0x04
	.zero		1


	//   ....[61]....
        /*04dc*/ 	.word	0x00003c30
        /*04e0*/ 	.word	0x000000ff
        /*04e4*/ 	.word	0x00000000
        /*04e8*/ 	.short	0x010a
        /*04ea*/ 	.byte	0x04
	.zero		1


	//   ....[62]....
        /*04ec*/ 	.word	0x00003cc0
        /*04f0*/ 	.word	0x000000ff
        /*04f4*/ 	.word	0x00000000
        /*04f8*/ 	.short	0x010a
        /*04fa*/ 	.byte	0x05
	.zero		1


	//   ....[63]....
        /*04fc*/ 	.word	0x00003d50
        /*0500*/ 	.word	0x000000ff
        /*0504*/ 	.word	0x00000000
        /*0508*/ 	.short	0x010a
        /*050a*/ 	.byte	0x05
	.zero		1


	//   ....[64]....
        /*050c*/ 	.word	0x00003de0
        /*0510*/ 	.word	0x000000ff
        /*0514*/ 	.word	0x00000000
        /*0518*/ 	.short	0x010a
        /*051a*/ 	.byte	0x04
	.zero		1


	//   ....[65]....
        /*051c*/ 	.word	0x000042b0
        /*0520*/ 	.word	0x0000000c
        /*0524*/ 	.word	0x00000080
        /*0528*/ 	.short	0x010a
        /*052a*/ 	.byte	0xff
	.zero		1


	//   ....[66]....
        /*052c*/ 	.word	0x00004420
        /*0530*/ 	.word	0x00000000
        /*0534*/ 	.word	0x00000000
        /*0538*/ 	.short	0x0101
        /*053a*/ 	.byte	0xff
	.zero		1


	//   ....[67]....
        /*053c*/ 	.word	0x000048b0
        /*0540*/ 	.word	0x000000ff
        /*0544*/ 	.word	0x00000078
        /*0548*/ 	.short	0x010a
        /*054a*/ 	.byte	0x15
	.zero		1


	//   ....[68]....
        /*054c*/ 	.word	0x00004a30
        /*0550*/ 	.word	0x000000ff
        /*0554*/ 	.word	0x00000050
        /*0558*/ 	.short	0x010a
        /*055a*/ 	.byte	0x15
	.zero		1


	//   ....[69]....
        /*055c*/ 	.word	0x00004bb0
        /*0560*/ 	.word	0x000000ff
        /*0564*/ 	.word	0x00000030
        /*0568*/ 	.short	0x010b
        /*056a*/ 	.byte	0x15
	.zero		1


	//   ....[70]....
        /*056c*/ 	.word	0x00004bc0
        /*0570*/ 	.word	0x000000ff
        /*0574*/ 	.word	0x00000000
        /*0578*/ 	.short	0x0101
        /*057a*/ 	.byte	0x06
	.zero		1


	//   ....[71]....
        /*057c*/ 	.word	0x00004bd0
        /*0580*/ 	.word	0x000000ff
        /*0584*/ 	.word	0x00000058
        /*0588*/ 	.short	0x010a
        /*058a*/ 	.byte	0x15
	.zero		1


	//   ....[72]....
        /*058c*/ 	.word	0x00004d30
        /*0590*/ 	.word	0x000000ff
        /*0594*/ 	.word	0x00000038
        /*0598*/ 	.short	0x010b
        /*059a*/ 	.byte	0x15
	.zero		1


	//   ....[73]....
        /*059c*/ 	.word	0x00004d40
        /*05a0*/ 	.word	0x000000ff
        /*05a4*/ 	.word	0x00000000
        /*05a8*/ 	.short	0x0101
        /*05aa*/ 	.byte	0x06
	.zero		1


	//   ....[74]....
        /*05ac*/ 	.word	0x00004d50
        /*05b0*/ 	.word	0x000000ff
        /*05b4*/ 	.word	0x00000060
        /*05b8*/ 	.short	0x010a
        /*05ba*/ 	.byte	0x15
	.zero		1


	//   ....[75]....
        /*05bc*/ 	.word	0x00004ea0
        /*05c0*/ 	.word	0x000000ff
        /*05c4*/ 	.word	0x00000040
        /*05c8*/ 	.short	0x010b
        /*05ca*/ 	.byte	0x15
	.zero		1


	//   ....[76]....
        /*05cc*/ 	.word	0x00004eb0
        /*05d0*/ 	.word	0x000000ff
        /*05d4*/ 	.word	0x00000000
        /*05d8*/ 	.short	0x0101
        /*05da*/ 	.byte	0x06
	.zero		1


	//   ....[77]....
        /*05dc*/ 	.word	0x00004ec0
        /*05e0*/ 	.word	0x000000ff
        /*05e4*/ 	.word	0x00000068
        /*05e8*/ 	.short	0x010a
        /*05ea*/ 	.byte	0x15
	.zero		1


	//   ....[78]....
        /*05ec*/ 	.word	0x000050b0
        /*05f0*/ 	.word	0x000000ff
        /*05f4*/ 	.word	0x00000048
        /*05f8*/ 	.short	0x010b
        /*05fa*/ 	.byte	0x15
	.zero		1


	//   ....[79]....
        /*05fc*/ 	.word	0x000050c0
        /*0600*/ 	.word	0x000000ff
        /*0604*/ 	.word	0x00000000
        /*0608*/ 	.short	0x0101
        /*060a*/ 	.byte	0x25
	.zero		1


	//   ....[80]....
        /*060c*/ 	.word	0x000050f0
        /*0610*/ 	.word	0x000000ff
        /*0614*/ 	.word	0x00000050
        /*0618*/ 	.short	0x010a
        /*061a*/ 	.byte	0x15
	.zero		1


	//   ....[81]....
        /*061c*/ 	.word	0x00005110
        /*0620*/ 	.word	0x000000ff
        /*0624*/ 	.word	0x00000058
        /*0628*/ 	.short	0x010a
        /*062a*/ 	.byte	0x15
	.zero		1


	//   ....[82]....
        /*062c*/ 	.word	0x00005130
        /*0630*/ 	.word	0x000000ff
        /*0634*/ 	.word	0x00000060
        /*0638*/ 	.short	0x010a
        /*063a*/ 	.byte	0x15
	.zero		1


	//   ....[83]....
        /*063c*/ 	.word	0x00005170
        /*0640*/ 	.word	0x00000000
        /*0644*/ 	.word	0x00000068
        /*0648*/ 	.short	0x010a
        /*064a*/ 	.byte	0xff
	.zero		1


	//   ....[84]....
        /*064c*/ 	.word	0x00005480
        /*0650*/ 	.word	0x00000003
        /*0654*/ 	.word	0x00000080
        /*0658*/ 	.short	0x010a
        /*065a*/ 	.byte	0xff
	.zero		1


	//   ....[85]....
        /*065c*/ 	.word	0x00005600
        /*0660*/ 	.word	0x00000000
        /*0664*/ 	.word	0x00000000
        /*0668*/ 	.short	0x0101
        /*066a*/ 	.byte	0xff
	.zero		1


	//   ....[86]....
        /*066c*/ 	.word	0x00006170
        /*0670*/ 	.word	0x000000ff
        /*0674*/ 	.word	0x00000030
        /*0678*/ 	.short	0x010a
        /*067a*/ 	.byte	0x2c
	.zero		1


	//   ....[87]....
        /*067c*/ 	.word	0x000061b0
        /*0680*/ 	.word	0x00000063
        /*0684*/ 	.word	0x000000a0
        /*0688*/ 	.short	0x010a
        /*068a*/ 	.byte	0xff
	.zero		1


	//   ....[88]....
        /*068c*/ 	.word	0x000062a0
        /*0690*/ 	.word	0x000000ff
        /*0694*/ 	.word	0x00000030
        /*0698*/ 	.short	0x010a
        /*069a*/ 	.byte	0x2c
	.zero		1


	//   ....[89]....
        /*069c*/ 	.word	0x00006390
        /*06a0*/ 	.word	0x00000063
        /*06a4*/ 	.word	0x000000a0
        /*06a8*/ 	.short	0x010a
        /*06aa*/ 	.byte	0xff
	.zero		1


	//   ....[90]....
        /*06ac*/ 	.word	0x00006e60
        /*06b0*/ 	.word	0x00000000
        /*06b4*/ 	.word	0x00000000
        /*06b8*/ 	.short	0x0101
        /*06ba*/ 	.byte	0xff
	.zero		1


	//   ....[91]....
        /*06bc*/ 	.word	0x00006e70
        /*06c0*/ 	.word	0x00000003
        /*06c4*/ 	.word	0x00000030
        /*06c8*/ 	.short	0x010a
        /*06ca*/ 	.byte	0xff
	.zero		1


	//   ....[92]....
        /*06cc*/ 	.word	0x00006f50
        /*06d0*/ 	.word	0x00000003
        /*06d4*/ 	.word	0x00000030
        /*06d8*/ 	.short	0x010a
        /*06da*/ 	.byte	0xff
	.zero		1


	//   ....[93]....
        /*06dc*/ 	.word	0x00007ac0
        /*06e0*/ 	.word	0x0000003d
        /*06e4*/ 	.word	0x00000000
        /*06e8*/ 	.short	0x0101
        /*06ea*/ 	.byte	0xff
	.zero		1


	//   ....[94]....
        /*06ec*/ 	.word	0x00007ae0
        /*06f0*/ 	.word	0x0000003e
        /*06f4*/ 	.word	0x00000030
        /*06f8*/ 	.short	0x010a
        /*06fa*/ 	.byte	0xff
	.zero		1


	//   ....[95]....
        /*06fc*/ 	.word	0x00007bb0
        /*0700*/ 	.word	0x0000003e
        /*0704*/ 	.word	0x00000030
        /*0708*/ 	.short	0x010a
        /*070a*/ 	.byte	0xff
	.zero		1


	//   ....[96]....
        /*070c*/ 	.word	0x00008720
        /*0710*/ 	.word	0x0000003d
        /*0714*/ 	.word	0x00000000
        /*0718*/ 	.short	0x0101
        /*071a*/ 	.byte	0xff
	.zero		1


	//   ....[97]....
        /*071c*/ 	.word	0x00008740
        /*0720*/ 	.word	0x0000003e
        /*0724*/ 	.word	0x00000030
        /*0728*/ 	.short	0x010a
        /*072a*/ 	.byte	0xff
	.zero		1


	//   ....[98]....
        /*072c*/ 	.word	0x00008810
        /*0730*/ 	.word	0x0000003e
        /*0734*/ 	.word	0x00000030
        /*0738*/ 	.short	0x010a
        /*073a*/ 	.byte	0xff
	.zero		1


	//   ....[99]....
        /*073c*/ 	.word	0x00008b50
        /*0740*/ 	.word	0x000000ff
        /*0744*/ 	.word	0x00000000
        /*0748*/ 	.short	0x0101
        /*074a*/ 	.byte	0x04
	.zero		1


	//   ....[100]....
        /*074c*/ 	.word	0x000093e0
        /*0750*/ 	.word	0x00000002
        /*0754*/ 	.word	0x00000000
        /*0758*/ 	.short	0x0101
        /*075a*/ 	.byte	0xff
	.zero		1


	//   ....[101]....
        /*075c*/ 	.word	0x00009670
        /*0760*/ 	.word	0x000000ff
        /*0764*/ 	.word	0x00000000
        /*0768*/ 	.short	0x0101
        /*076a*/ 	.byte	0x04
	.zero		1


	//   ....[102]....
        /*076c*/ 	.word	0x00009690
        /*0770*/ 	.word	0x00000003
        /*0774*/ 	.word	0x000000f0
        /*0778*/ 	.short	0x010a
        /*077a*/ 	.byte	0xff
	.zero		1


	//   ....[103]....
        /*077c*/ 	.word	0x000096f0
        /*0780*/ 	.word	0x00000000
        /*0784*/ 	.word	0x00000018
        /*0788*/ 	.short	0x010a
        /*078a*/ 	.byte	0xff
	.zero		1


	//   ....[104]....
        /*078c*/ 	.word	0x00009750
        /*0790*/ 	.word	0x00000000
        /*0794*/ 	.word	0x00000018
        /*0798*/ 	.short	0x010a
        /*079a*/ 	.byte	0xff
	.zero		1


	//   ....[105]....
        /*079c*/ 	.word	0x000097a0
        /*07a0*/ 	.word	0x00000003
        /*07a4*/ 	.word	0x00000080
        /*07a8*/ 	.short	0x010a
        /*07aa*/ 	.byte	0xff
	.zero		1


	//   ....[106]....
        /*07ac*/ 	.word	0x00009800
        /*07b0*/ 	.word	0x00000000
        /*07b4*/ 	.word	0x00000000
        /*07b8*/ 	.short	0x010a
        /*07ba*/ 	.byte	0xff
	.zero		1


	//   ....[107]....
        /*07bc*/ 	.word	0x00009860
        /*07c0*/ 	.word	0x00000000
        /*07c4*/ 	.word	0x00000000
        /*07c8*/ 	.short	0x010a
        /*07ca*/ 	.byte	0xff
	.zero		1


	//   ....[108]....
        /*07cc*/ 	.word	0x000098b0
        /*07d0*/ 	.word	0x00000002
        /*07d4*/ 	.word	0x000000e0
        /*07d8*/ 	.short	0x010a
        /*07da*/ 	.byte	0xff
	.zero		1


	//   ....[109]....
        /*07dc*/ 	.word	0x00009910
        /*07e0*/ 	.word	0x00000002
        /*07e4*/ 	.word	0x00000090
        /*07e8*/ 	.short	0x010a
        /*07ea*/ 	.byte	0xff
	.zero		1


	//   ....[110]....
        /*07ec*/ 	.word	0x00009960
        /*07f0*/ 	.word	0x00000002
        /*07f4*/ 	.word	0x00000080
        /*07f8*/ 	.short	0x010a
        /*07fa*/ 	.byte	0xff
	.zero		1


	//   ....[111]....
        /*07fc*/ 	.word	0x000099c0
        /*0800*/ 	.word	0x00000000
        /*0804*/ 	.word	0x00000090
        /*0808*/ 	.short	0x010a
        /*080a*/ 	.byte	0xff
	.zero		1


	//   ....[112]....
        /*080c*/ 	.word	0x00009a10
        /*0810*/ 	.word	0x00000000
        /*0814*/ 	.word	0x00000080
        /*0818*/ 	.short	0x010a
        /*081a*/ 	.byte	0xff
	.zero		1


	//   ....[113]....
        /*081c*/ 	.word	0x00009a70
        /*0820*/ 	.word	0x00000003
        /*0824*/ 	.word	0x000000c0
        /*0828*/ 	.short	0x010a
        /*082a*/ 	.byte	0xff
	.zero		1


	//   ....[114]....
        /*082c*/ 	.word	0x00009ad0
        /*0830*/ 	.word	0x00000000
        /*0834*/ 	.word	0x00000000
        /*0838*/ 	.short	0x010a
        /*083a*/ 	.byte	0xff
	.zero		1


	//   ....[115]....
        /*083c*/ 	.word	0x00009b30
        /*0840*/ 	.word	0x00000000
        /*0844*/ 	.word	0x00000000
        /*0848*/ 	.short	0x010a
        /*084a*/ 	.byte	0xff
	.zero		1


	//   ....[116]....
        /*084c*/ 	.word	0x00009b90
        /*0850*/ 	.word	0x00000000
        /*0854*/ 	.word	0x00000000
        /*0858*/ 	.short	0x010a
        /*085a*/ 	.byte	0xff
	.zero		1


	//   ....[117]....
        /*085c*/ 	.word	0x00009bf0
        /*0860*/ 	.word	0x00000000
        /*0864*/ 	.word	0x00000000
        /*0868*/ 	.short	0x010a
        /*086a*/ 	.byte	0xff
	.zero		1


	//   ....[118]....
        /*086c*/ 	.word	0x00009c50
        /*0870*/ 	.word	0x00000000
        /*0874*/ 	.word	0x00000000
        /*0878*/ 	.short	0x010a
        /*087a*/ 	.byte	0xff
	.zero		1


	//   ....[119]....
        /*087c*/ 	.word	0x00009ca0
        /*0880*/ 	.word	0x0000000c
        /*0884*/ 	.word	0x00000080
        /*0888*/ 	.short	0x010a
        /*088a*/ 	.byte	0xff
	.zero		1


	//   ....[120]....
        /*088c*/ 	.word	0x00009d00
        /*0890*/ 	.word	0x00000000
        /*0894*/ 	.word	0x00000078
        /*0898*/ 	.short	0x010a
        /*089a*/ 	.byte	0xff
	.zero		1


	//   ....[121]....
        /*089c*/ 	.word	0x00009d60
        /*08a0*/ 	.word	0x00000000
        /*08a4*/ 	.word	0x00000050
        /*08a8*/ 	.short	0x010a
        /*08aa*/ 	.byte	0xff
	.zero		1


	//   ....[122]....
        /*08ac*/ 	.word	0x00009dc0
        /*08b0*/ 	.word	0x00000000
        /*08b4*/ 	.word	0x00000058
        /*08b8*/ 	.short	0x010a
        /*08ba*/ 	.byte	0xff
	.zero		1


	//   ....[123]....
        /*08bc*/ 	.word	0x00009e20
        /*08c0*/ 	.word	0x00000000
        /*08c4*/ 	.word	0x00000060
        /*08c8*/ 	.short	0x010a
        /*08ca*/ 	.byte	0xff
	.zero		1


	//   ....[124]....
        /*08cc*/ 	.word	0x00009e80
        /*08d0*/ 	.word	0x00000000
        /*08d4*/ 	.word	0x00000068
        /*08d8*/ 	.short	0x010a
        /*08da*/ 	.byte	0xff
	.zero		1


	//   ....[125]....
        /*08dc*/ 	.word	0x00009ee0
        /*08e0*/ 	.word	0x00000000
        /*08e4*/ 	.word	0x00000050
        /*08e8*/ 	.short	0x010a
        /*08ea*/ 	.byte	0xff
	.zero		1


	//   ....[126]....
        /*08ec*/ 	.word	0x00009f40
        /*08f0*/ 	.word	0x00000000
        /*08f4*/ 	.word	0x00000058
        /*08f8*/ 	.short	0x010a
        /*08fa*/ 	.byte	0xff
	.zero		1


	//   ....[127]....
        /*08fc*/ 	.word	0x00009fa0
        /*0900*/ 	.word	0x00000000
        /*0904*/ 	.word	0x00000060
        /*0908*/ 	.short	0x010a
        /*090a*/ 	.byte	0xff
	.zero		1


	//   ....[128]....
        /*090c*/ 	.word	0x00009ff0
        /*0910*/ 	.word	0x00000003
        /*0914*/ 	.word	0x00000080
        /*0918*/ 	.short	0x010a
        /*091a*/ 	.byte	0xff
	.zero		1


	//   ....[129]....
        /*091c*/ 	.word	0x0000a050
        /*0920*/ 	.word	0x00000002
        /*0924*/ 	.word	0x00000030
        /*0928*/ 	.short	0x010a
        /*092a*/ 	.byte	0xff
	.zero		1


	//   ....[130]....
        /*092c*/ 	.word	0x0000a0a0
        /*0930*/ 	.word	0x00000063
        /*0934*/ 	.word	0x000000a0
        /*0938*/ 	.short	0x010a
        /*093a*/ 	.byte	0xff
	.zero		1


	//   ....[131]....
        /*093c*/ 	.word	0x0000a0f0
        /*0940*/ 	.word	0x00000003
        /*0944*/ 	.word	0x00000030
        /*0948*/ 	.short	0x010a
        /*094a*/ 	.byte	0xff
	.zero		1


	//   ....[132]....
        /*094c*/ 	.word	0x0000a140
        /*0950*/ 	.word	0x0000003e
        /*0954*/ 	.word	0x00000030
        /*0958*/ 	.short	0x010a
        /*095a*/ 	.byte	0xff
	.zero		1


	//   ....[133]....
        /*095c*/ 	.word	0x0000a190
        /*0960*/ 	.word	0x0000003e
        /*0964*/ 	.word	0x00000030
        /*0968*/ 	.short	0x010a
        /*096a*/ 	.byte	0xff
	.zero		1


	//----- nvinfo : EIATTR_NUM_MBARRIERS
	.align		4
.L_47:
        /*096c*/ 	.byte	0x03, 0x38
        /*096e*/ 	.short	0x0020


	//----- nvinfo : EIATTR_EXIT_INSTR_OFFSETS
	.align		4
        /*0970*/ 	.byte	0x04, 0x1c
        /*0972*/ 	.short	(.L_49 - .L_48)


	//   ....[0]....
.L_48:
        /*0974*/ 	.word	0x00002a20


	//   ....[1]....
        /*0978*/ 	.word	0x00002f10


	//   ....[2]....
        /*097c*/ 	.word	0x00002f70


	//   ....[3]....
        /*0980*/ 	.word	0x00004040


	//   ....[4]....
        /*0984*/ 	.word	0x000051a0


	//   ....[5]....
        /*0988*/ 	.word	0x000051e0


	//   ....[6]....
        /*098c*/ 	.word	0x00009560


	//   ....[7]....
        /*0990*/ 	.word	0x000095e0


	//   ....[8]....
        /*0994*/ 	.word	0x00009610


	//   ....[9]....
        /*0998*/ 	.word	0x00009680


	//----- nvinfo : EIATTR_MAX_THREADS
	.align		4
.L_49:
        /*099c*/ 	.byte	0x04, 0x05
        /*099e*/ 	.short	(.L_51 - .L_50)
.L_50:
        /*09a0*/ 	.word	0x00000100
        /*09a4*/ 	.word	0x00000001
        /*09a8*/ 	.word	0x00000001


	//----- nvinfo : EIATTR_CRS_STACK_SIZE
	.align		4
.L_51:
        /*09ac*/ 	.byte	0x04, 0x1e
        /*09ae*/ 	.short	(.L_53 - .L_52)
.L_52:
        /*09b0*/ 	.word	0x00000000


	//----- nvinfo : EIATTR_CBANK_PARAM_SIZE
	.align		4
.L_53:
        /*09b4*/ 	.byte	0x03, 0x19
        /*09b6*/ 	.short	0x0800


	//----- nvinfo : EIATTR_PARAM_CBANK
	.align		4
        /*09b8*/ 	.byte	0x04, 0x0a
        /*09ba*/ 	.short	(.L_55 - .L_54)
	.align		4
.L_54:
        /*09bc*/ 	.word	index@(.nv.constant0._ZN7cutlass13device_kernelINS_4gemm6kernel13GemmUniversalIN4cute5tupleIJiiiiEEENS1_10collective13CollectiveMmaINS1_35MainloopSm100TmaUmmaWarpSpecializedILi3ELi2ELi4ENS5_IJNS4_1CILi1EEENSA_ILi2EEESB_EEEEENS5_IJNSA_ILi128EEESF_SF_EEENS_6half_tENS5_IJlSB_lEEESH_SI_NS4_8TiledMMAINS4_8MMA_AtomIJNS4_20SM100_MMA_F16BF16_SSISH_SH_fLi128ELi128ELNS4_4UMMA5MajorE0ELSN_0ELNSM_7ScaleInE0ELSO_0EEEEEENS4_6LayoutINS5_IJSB_SB_SB_EEENS5_IJNSA_ILi0EEEST_ST_EEEEENS5_IJNS4_10UnderscoreESW_SW_EEEEENS4_23SM90_TMA_LOAD_MULTICASTENS4_14ComposedLayoutINS4_7SwizzleILi3ELi4ELi3EEENS4_18smem_ptr_flag_bitsILi16EEENSR_INS5_IJNSA_ILi8EEENSA_ILi64EEEEEENS5_IJS16_SB_EEEEEEEvNS4_8identityENS4_13SM90_TMA_LOADES1A_vS1B_EENS_8epilogue10collective18CollectiveEpilogueINS1E_23Sm100TmaWarpSpecializedILi4ELi2ELi32ELb1ELb0EEEJSG_NS5_IJNSR_ISF_SB_EENSR_INSA_ILi32EEESB_EEEEESH_SI_SH_SI_NS1E_6fusion15FusionCallbacksIS1I_NS1N_17LinearCombinationISH_fSH_fLNS_15FloatRoundStyleE2EEESG_S1M_JEEENS4_5SM1004TMEM4LOAD26SM100_TMEM_LOAD_32dp32b32xES1C_NS10_INS11_ILi2ELi4ELi3EEES14_NSR_INS5_IJS15_S1K_EEENS5_IJS1K_SB_EEEEEEENS4_39AutoVectorizingCopyWithAssumedAlignmentILi128EEENS4_14SM90_TMA_STOREES21_S23_S23_EEEvvEEEEvNT_6ParamsE)
        /*09c0*/ 	.short	0x0380
        /*09c2*/ 	.short	0x0800


	//----- nvinfo : EIATTR_SW_WAR
	.align		4
.L_55:
        /*09c4*/ 	.byte	0x04, 0x36
        /*09c6*/ 	.short	(.L_57 - .L_56)
.L_56:
        /*09c8*/ 	.word	0x00000008
.L_57:


//--------------------- .nv.callgraph             --------------------------
	.section	.nv.callgraph,"",@"SHT_CUDA_CALLGRAPH"
	.align	4
	.sectionentsize	8
	.align		4
        /*0000*/ 	.word	0x00000000
	.align		4
        /*0004*/ 	.word	0xffffffff
	.align		4
        /*0008*/ 	.word	index@(_ZN7cutlass13device_kernelINS_4gemm6kernel13GemmUniversalIN4cute5tupleIJiiiiEEENS1_10collective13CollectiveMmaINS1_35MainloopSm100TmaUmmaWarpSpecializedILi3ELi2ELi4ENS5_IJNS4_1CILi1EEENSA_ILi2EEESB_EEEEENS5_IJNSA_ILi128EEESF_SF_EEENS_6half_tENS5_IJlSB_lEEESH_SI_NS4_8TiledMMAINS4_8MMA_AtomIJNS4_20SM100_MMA_F16BF16_SSISH_SH_fLi128ELi128ELNS4_4UMMA5MajorE0ELSN_0ELNSM_7ScaleInE0ELSO_0EEEEEENS4_6LayoutINS5_IJSB_SB_SB_EEENS5_IJNSA_ILi0EEEST_ST_EEEEENS5_IJNS4_10UnderscoreESW_SW_EEEEENS4_23SM90_TMA_LOAD_MULTICASTENS4_14ComposedLayoutINS4_7SwizzleILi3ELi4ELi3EEENS4_18smem_ptr_flag_bitsILi16EEENSR_INS5_IJNSA_ILi8EEENSA_ILi64EEEEEENS5_IJS16_SB_EEEEEEEvNS4_8identityENS4_13SM90_TMA_LOADES1A_vS1B_EENS_8epilogue10collective18CollectiveEpilogueINS1E_23Sm100TmaWarpSpecializedILi4ELi2ELi32ELb1ELb0EEEJSG_NS5_IJNSR_ISF_SB_EENSR_INSA_ILi32EEESB_EEEEESH_SI_SH_SI_NS1E_6fusion15FusionCallbacksIS1I_NS1N_17LinearCombinationISH_fSH_fLNS_15FloatRoundStyleE2EEESG_S1M_JEEENS4_5SM1004TMEM4LOAD26SM100_TMEM_LOAD_32dp32b32xES1C_NS10_INS11_ILi2ELi4ELi3EEES14_NSR_INS5_IJS15_S1K_EEENS5_IJS1K_SB_EEEEEEENS4_39AutoVectorizingCopyWithAssumedAlignmentILi128EEENS4_14SM90_TMA_STOREES21_S23_S23_EEEvvEEEEvNT_6ParamsE)
	.align		4
        /*000c*/ 	.word	index@(__assertfail)
	.align		4
        /*0010*/ 	.word	0x00000000
	.align		4
        /*0014*/ 	.word	0xfffffffe
	.align		4
        /*0018*/ 	.word	0x00000000
	.align		4
        /*001c*/ 	.word	0xfffffffd
	.align		4
        /*0020*/ 	.word	0x00000000
	.align		4
        /*0024*/ 	.word	0xfffffffc


//--------------------- .nv.constant4             --------------------------
	.section	.nv.constant4,"a",@progbits
	.align	8
	.align		8
.nv.constant4:
        /*0000*/ 	.dword	__assertfail
	.align		8
        /*0008*/ 	.dword	__unnamed_1
	.align		8
        /*0010*/ 	.dword	__unnamed_2
	.align		8
        /*0018*/ 	.dword	_ZN39_INTERNAL_b3b5fb64_4_k_cu_7049f026_62874cuda3std3__45__cpo5beginE
	.align		8
        /*0020*/ 	.dword	_ZN39_INTERNAL_b3b5fb64_4_k_cu_7049f026_62874cuda3std3__45__cpo3endE
	.align		8
        /*0028*/ 	.dword	_ZN39_INTERNAL_b3b5fb64_4_k_cu_7049f026_62874cuda3std3__45__cpo6cbeginE
	.align		8
        /*0030*/ 	.dword	_ZN39_INTERNAL_b3b5fb64_4_k_cu_7049f026_62874cuda3std3__45__cpo4cendE
	.align		8
        /*0038*/ 	.dword	_ZN39_INTERNAL_b3b5fb64_4_k_cu_7049f026_62874cuda3std3__441_GLOBAL__N__b3b5fb64_4_k_cu_7049f026_62876ignoreE
	.align		8
        /*0040*/ 	.dword	_ZN39_INTERNAL_b3b5fb64_4_k_cu_7049f026_62874cuda3std3__419piecewise_constructE
	.align		8
        /*0048*/ 	.dword	_ZN39_INTERNAL_b3b5fb64_4_k_cu_7049f026_62874cuda3std3__48in_placeE
	.align		8
        /*0050*/ 	.dword	_ZN39_INTERNAL_b3b5fb64_4_k_cu_7049f026_62874cuda3std6ranges3__45__cpo4swapE
	.align		8
        /*0058*/ 	.dword	_ZN39_INTERNAL_b3b5fb64_4_k_cu_7049f026_62874cuda3std6ranges3__45__cpo9iter_moveE
	.align		8
        /*0060*/ 	.dword	_ZN39_INTERNAL_b3b5fb64_4_k_cu_7049f026_62874cute7productE
	.align		8
        /*0068*/ 	.dword	_ZN39_INTERNAL_b3b5fb64_4_k_cu_7049f026_62874cute1_E
	.align		8
        /*0070*/ 	.dword	$str$25
	.align		8
        /*0078*/ 	.dword	$str$26
	.align		8
        /*0080*/ 	.dword	$str$27
	.align		8
        /*0088*/ 	.dword	$str$28


//--------------------- .text._ZN7cutlass13device_kernelINS_4gemm6kernel13GemmUniversalIN4cute5tupleIJiiiiEEENS1_10collective13CollectiveMmaINS1_35MainloopSm100TmaUmmaWarpSpecializedILi3ELi2ELi4ENS5_IJNS4_1CILi1EEENSA_ILi2EEESB_EEEEENS5_IJNSA_ILi128EEESF_SF_EEENS_6half_tENS5_IJlSB_lEEESH_SI_NS4_8TiledMMAINS4_8MMA_AtomIJNS4_20SM100_MMA_F16BF16_SSISH_SH_fLi128ELi128ELNS4_4UMMA5MajorE0ELSN_0ELNSM_7ScaleInE0ELSO_0EEEEEENS4_6LayoutINS5_IJSB_SB_SB_EEENS5_IJNSA_ILi0EEEST_ST_EEEEENS5_IJNS4_10UnderscoreESW_SW_EEEEENS4_23SM90_TMA_LOAD_MULTICASTENS4_14ComposedLayoutINS4_7SwizzleILi3ELi4ELi3EEENS4_18smem_ptr_flag_bitsILi16EEENSR_INS5_IJNSA_ILi8EEENSA_ILi64EEEEEENS5_IJS16_SB_EEEEEEEvNS4_8identityENS4_13SM90_TMA_LOADES1A_vS1B_EENS_8epilogue10collective18CollectiveEpilogueINS1E_23Sm100TmaWarpSpecializedILi4ELi2ELi32ELb1ELb0EEEJSG_NS5_IJNSR_ISF_SB_EENSR_INSA_ILi32EEESB_EEEEESH_SI_SH_SI_NS1E_6fusion15FusionCallbacksIS1I_NS1N_17LinearCombinationISH_fSH_fLNS_15FloatRoundStyleE2EEESG_S1M_JEEENS4_5SM1004TMEM4LOAD26SM100_TMEM_LOAD_32dp32b32xES1C_NS10_INS11_ILi2ELi4ELi3EEES14_NSR_INS5_IJS15_S1K_EEENS5_IJS1K_SB_EEEEEEENS4_39AutoVectorizingCopyWithAssumedAlignmentILi128EEENS4_14SM90_TMA_STOREES21_S23_S23_EEEvvEEEEvNT_6ParamsE --------------------------
	.section	.text._ZN7cutlass13device_kernelINS_4gemm6kernel13GemmUniversalIN4cute5tupleIJiiiiEEENS1_10collective13CollectiveMmaINS1_35MainloopSm100TmaUmmaWarpSpecializedILi3ELi2ELi4ENS5_IJNS4_1CILi1EEENSA_ILi2EEESB_EEEEENS5_IJNSA_ILi128EEESF_SF_EEENS_6half_tENS5_IJlSB_lEEESH_SI_NS4_8TiledMMAINS4_8MMA_AtomIJNS4_20SM100_MMA_F16BF16_SSISH_SH_fLi128ELi128ELNS4_4UMMA5MajorE0ELSN_0ELNSM_7ScaleInE0ELSO_0EEEEEENS4_6LayoutINS5_IJSB_SB_SB_EEENS5_IJNSA_ILi0EEEST_ST_EEEEENS5_IJNS4_10UnderscoreESW_SW_EEEEENS4_23SM90_TMA_LOAD_MULTICASTENS4_14ComposedLayoutINS4_7SwizzleILi3ELi4ELi3EEENS4_18smem_ptr_flag_bitsILi16EEENSR_INS5_IJNSA_ILi8EEENSA_ILi64EEEEEENS5_IJS16_SB_EEEEEEEvNS4_8identityENS4_13SM90_TMA_LOADES1A_vS1B_EENS_8epilogue10collective18CollectiveEpilogueINS1E_23Sm100TmaWarpSpecializedILi4ELi2ELi32ELb1ELb0EEEJSG_NS5_IJNSR_ISF_SB_EENSR_INSA_ILi32EEESB_EEEEESH_SI_SH_SI_NS1E_6fusion15FusionCallbacksIS1I_NS1N_17LinearCombinationISH_fSH_fLNS_15FloatRoundStyleE2EEESG_S1M_JEEENS4_5SM1004TMEM4LOAD26SM100_TMEM_LOAD_32dp32b32xES1C_NS10_INS11_ILi2ELi4ELi3EEES14_NSR_INS5_IJS15_S1K_EEENS5_IJS1K_SB_EEEEEEENS4_39AutoVectorizingCopyWithAssumedAlignmentILi128EEENS4_14SM90_TMA_STOREES21_S23_S23_EEEvvEEEEvNT_6ParamsE,"ax",@progbits
	.align	128
.text._ZN7cutlass13device_kernelINS_4gemm6kernel13GemmUniversalIN4cute5tupleIJiiiiEEENS1_10collective13CollectiveMmaINS1_35MainloopSm100TmaUmmaWarpSpecializedILi3ELi2ELi4ENS5_IJNS4_1CILi1EEENSA_ILi2EEESB_EEEEENS5_IJNSA_ILi128EEESF_SF_EEENS_6half_tENS5_IJlSB_lEEESH_SI_NS4_8TiledMMAINS4_8MMA_AtomIJNS4_20SM100_MMA_F16BF16_SSISH_SH_fLi128ELi128ELNS4_4UMMA5MajorE0ELSN_0ELNSM_7ScaleInE0ELSO_0EEEEEENS4_6LayoutINS5_IJSB_SB_SB_EEENS5_IJNSA_ILi0EEEST_ST_EEEEENS5_IJNS4_10UnderscoreESW_SW_EEEEENS4_23SM90_TMA_LOAD_MULTICASTENS4_14ComposedLayoutINS4_7SwizzleILi3ELi4ELi3EEENS4_18smem_ptr_flag_bitsILi16EEENSR_INS5_IJNSA_ILi8EEENSA_ILi64EEEEEENS5_IJS16_SB_EEEEEEEvNS4_8identityENS4_13SM90_TMA_LOADES1A_vS1B_EENS_8epilogue10collective18CollectiveEpilogueINS1E_23Sm100TmaWarpSpecializedILi4ELi2ELi32ELb1ELb0EEEJSG_NS5_IJNSR_ISF_SB_EENSR_INSA_ILi32EEESB_EEEEESH_SI_SH_SI_NS1E_6fusion15FusionCallbacksIS1I_NS1N_17LinearCombinationISH_fSH_fLNS_15FloatRoundStyleE2EEESG_S1M_JEEENS4_5SM1004TMEM4LOAD26SM100_TMEM_LOAD_32dp32b32xES1C_NS10_INS11_ILi2ELi4ELi3EEES14_NSR_INS5_IJS15_S1K_EEENS5_IJS1K_SB_EEEEEEENS4_39AutoVectorizingCopyWithAssumedAlignmentILi128EEENS4_14SM90_TMA_STOREES21_S23_S23_EEEvvEEEEvNT_6ParamsE:
        .type           _ZN7cutlass13device_kernelINS_4gemm6kernel13GemmUniversalIN4cute5tupleIJiiiiEEENS1_10collective13CollectiveMmaINS1_35MainloopSm100TmaUmmaWarpSpecializedILi3ELi2ELi4ENS5_IJNS4_1CILi1EEENSA_ILi2EEESB_EEEEENS5_IJNSA_ILi128EEESF_SF_EEENS_6half_tENS5_IJlSB_lEEESH_SI_NS4_8TiledMMAINS4_8MMA_AtomIJNS4_20SM100_MMA_F16BF16_SSISH_SH_fLi128ELi128ELNS4_4UMMA5MajorE0ELSN_0ELNSM_7ScaleInE0ELSO_0EEEEEENS4_6LayoutINS5_IJSB_SB_SB_EEENS5_IJNSA_ILi0EEEST_ST_EEEEENS5_IJNS4_10UnderscoreESW_SW_EEEEENS4_23SM90_TMA_LOAD_MULTICASTENS4_14ComposedLayoutINS4_7SwizzleILi3ELi4ELi3EEENS4_18smem_ptr_flag_bitsILi16EEENSR_INS5_IJNSA_ILi8EEENSA_ILi64EEEEEENS5_IJS16_SB_EEEEEEEvNS4_8identityENS4_13SM90_TMA_LOADES1A_vS1B_EENS_8epilogue10collective18CollectiveEpilogueINS1E_23Sm100TmaWarpSpecializedILi4ELi2ELi32ELb1ELb0EEEJSG_NS5_IJNSR_ISF_SB_EENSR_INSA_ILi32EEESB_EEEEESH_SI_SH_SI_NS1E_6fusion15FusionCallbacksIS1I_NS1N_17LinearCombinationISH_fSH_fLNS_15FloatRoundStyleE2EEESG_S1M_JEEENS4_5SM1004TMEM4LOAD26SM100_TMEM_LOAD_32dp32b32xES1C_NS10_INS11_ILi2ELi4ELi3EEES14_NSR_INS5_IJS15_S1K_EEENS5_IJS1K_SB_EEEEEEENS4_39AutoVectorizingCopyWithAssumedAlignmentILi128EEENS4_14SM90_TMA_STOREES21_S23_S23_EEEvvEEEEvNT_6ParamsE,@function
        .size           _ZN7cutlass13device_kernelINS_4gemm6kernel13GemmUniversalIN4cute5tupleIJiiiiEEENS1_10collective13CollectiveMmaINS1_35MainloopSm100TmaUmmaWarpSpecializedILi3ELi2ELi4ENS5_IJNS4_1CILi1EEENSA_ILi2EEESB_EEEEENS5_IJNSA_ILi128EEESF_SF_EEENS_6half_tENS5_IJlSB_lEEESH_SI_NS4_8TiledMMAINS4_8MMA_AtomIJNS4_20SM100_MMA_F16BF16_SSISH_SH_fLi128ELi128ELNS4_4UMMA5MajorE0ELSN_0ELNSM_7ScaleInE0ELSO_0EEEEEENS4_6LayoutINS5_IJSB_SB_SB_EEENS5_IJNSA_ILi0EEEST_ST_EEEEENS5_IJNS4_10UnderscoreESW_SW_EEEEENS4_23SM90_TMA_LOAD_MULTICASTENS4_14ComposedLayoutINS4_7SwizzleILi3ELi4ELi3EEENS4_18smem_ptr_flag_bitsILi16EEENSR_INS5_IJNSA_ILi8EEENSA_ILi64EEEEEENS5_IJS16_SB_EEEEEEEvNS4_8identityENS4_13SM90_TMA_LOADES1A_vS1B_EENS_8epilogue10collective18CollectiveEpilogueINS1E_23Sm100TmaWarpSpecializedILi4ELi2ELi32ELb1ELb0EEEJSG_NS5_IJNSR_ISF_SB_EENSR_INSA_ILi32EEESB_EEEEESH_SI_SH_SI_NS1E_6fusion15FusionCallbacksIS1I_NS1N_17LinearCombinationISH_fSH_fLNS_15FloatRoundStyleE2EEESG_S1M_JEEENS4_5SM1004TMEM4LOAD26SM100_TMEM_LOAD_32dp32b32xES1C_NS10_INS11_ILi2ELi4ELi3EEES14_NSR_INS5_IJS15_S1K_EEENS5_IJS1K_SB_EEEEEEENS4_39AutoVectorizingCopyWithAssumedAlignmentILi128EEENS4_14SM90_TMA_STOREES21_S23_S23_EEEvvEEEEvNT_6ParamsE,(.L_x_180 - _ZN7cutlass13device_kernelINS_4gemm6kernel13GemmUniversalIN4cute5tupleIJiiiiEEENS1_10collective13CollectiveMmaINS1_35MainloopSm100TmaUmmaWarpSpecializedILi3ELi2ELi4ENS5_IJNS4_1CILi1EEENSA_ILi2EEESB_EEEEENS5_IJNSA_ILi128EEESF_SF_EEENS_6half_tENS5_IJlSB_lEEESH_SI_NS4_8TiledMMAINS4_8MMA_AtomIJNS4_20SM100_MMA_F16BF16_SSISH_SH_fLi128ELi128ELNS4_4UMMA5MajorE0ELSN_0ELNSM_7ScaleInE0ELSO_0EEEEEENS4_6LayoutINS5_IJSB_SB_SB_EEENS5_IJNSA_ILi0EEEST_ST_EEEEENS5_IJNS4_10UnderscoreESW_SW_EEEEENS4_23SM90_TMA_LOAD_MULTICASTENS4_14ComposedLayoutINS4_7SwizzleILi3ELi4ELi3EEENS4_18smem_ptr_flag_bitsILi16EEENSR_INS5_IJNSA_ILi8EEENSA_ILi64EEEEEENS5_IJS16_SB_EEEEEEEvNS4_8identityENS4_13SM90_TMA_LOADES1A_vS1B_EENS_8epilogue10collective18CollectiveEpilogueINS1E_23Sm100TmaWarpSpecializedILi4ELi2ELi32ELb1ELb0EEEJSG_NS5_IJNSR_ISF_SB_EENSR_INSA_ILi32EEESB_EEEEESH_SI_SH_SI_NS1E_6fusion15FusionCallbacksIS1I_NS1N_17LinearCombinationISH_fSH_fLNS_15FloatRoundStyleE2EEESG_S1M_JEEENS4_5SM1004TMEM4LOAD26SM100_TMEM_LOAD_32dp32b32xES1C_NS10_INS11_ILi2ELi4ELi3EEES14_NSR_INS5_IJS15_S1K_EEENS5_IJS1K_SB_EEEEEEENS4_39AutoVectorizingCopyWithAssumedAlignmentILi128EEENS4_14SM90_TMA_STOREES21_S23_S23_EEEvvEEEEvNT_6ParamsE)
        .other          _ZN7cutlass13device_kernelINS_4gemm6kernel13GemmUniversalIN4cute5tupleIJiiiiEEENS1_10collective13CollectiveMmaINS1_35MainloopSm100TmaUmmaWarpSpecializedILi3ELi2ELi4ENS5_IJNS4_1CILi1EEENSA_ILi2EEESB_EEEEENS5_IJNSA_ILi128EEESF_SF_EEENS_6half_tENS5_IJlSB_lEEESH_SI_NS4_8TiledMMAINS4_8MMA_AtomIJNS4_20SM100_MMA_F16BF16_SSISH_SH_fLi128ELi128ELNS4_4UMMA5MajorE0ELSN_0ELNSM_7ScaleInE0ELSO_0EEEEEENS4_6LayoutINS5_IJSB_SB_SB_EEENS5_IJNSA_ILi0EEEST_ST_EEEEENS5_IJNS4_10UnderscoreESW_SW_EEEEENS4_23SM90_TMA_LOAD_MULTICASTENS4_14ComposedLayoutINS4_7SwizzleILi3ELi4ELi3EEENS4_18smem_ptr_flag_bitsILi16EEENSR_INS5_IJNSA_ILi8EEENSA_ILi64EEEEEENS5_IJS16_SB_EEEEEEEvNS4_8identityENS4_13SM90_TMA_LOADES1A_vS1B_EENS_8epilogue10collective18CollectiveEpilogueINS1E_23Sm100TmaWarpSpecializedILi4ELi2ELi32ELb1ELb0EEEJSG_NS5_IJNSR_ISF_SB_EENSR_INSA_ILi32EEESB_EEEEESH_SI_SH_SI_NS1E_6fusion15FusionCallbacksIS1I_NS1N_17LinearCombinationISH_fSH_fLNS_15FloatRoundStyleE2EEESG_S1M_JEEENS4_5SM1004TMEM4LOAD26SM100_TMEM_LOAD_32dp32b32xES1C_NS10_INS11_ILi2ELi4ELi3EEES14_NSR_INS5_IJS15_S1K_EEENS5_IJS1K_SB_EEEEEEENS4_39AutoVectorizingCopyWithAssumedAlignmentILi128EEENS4_14SM90_TMA_STOREES21_S23_S23_EEEvvEEEEvNT_6ParamsE,@"STO_CUDA_ENTRY STV_DEFAULT"
_ZN7cutlass13device_kernelINS_4gemm6kernel13GemmUniversalIN4cute5tupleIJiiiiEEENS1_10collective13CollectiveMmaINS1_35MainloopSm100TmaUmmaWarpSpecializedILi3ELi2ELi4ENS5_IJNS4_1CILi1EEENSA_ILi2EEESB_EEEEENS5_IJNSA_ILi128EEESF_SF_EEENS_6half_tENS5_IJlSB_lEEESH_SI_NS4_8TiledMMAINS4_8MMA_AtomIJNS4_20SM100_MMA_F16BF16_SSISH_SH_fLi128ELi128ELNS4_4UMMA5MajorE0ELSN_0ELNSM_7ScaleInE0ELSO_0EEEEEENS4_6LayoutINS5_IJSB_SB_SB_EEENS5_IJNSA_ILi0EEEST_ST_EEEEENS5_IJNS4_10UnderscoreESW_SW_EEEEENS4_23SM90_TMA_LOAD_MULTICASTENS4_14ComposedLayoutINS4_7SwizzleILi3ELi4ELi3EEENS4_18smem_ptr_flag_bitsILi16EEENSR_INS5_IJNSA_ILi8EEENSA_ILi64EEEEEENS5_IJS16_SB_EEEEEEEvNS4_8identityENS4_13SM90_TMA_LOADES1A_vS1B_EENS_8epilogue10collective18CollectiveEpilogueINS1E_23Sm100TmaWarpSpecializedILi4ELi2ELi32ELb1ELb0EEEJSG_NS5_IJNSR_ISF_SB_EENSR_INSA_ILi32EEESB_EEEEESH_SI_SH_SI_NS1E_6fusion15FusionCallbacksIS1I_NS1N_17LinearCombinationISH_fSH_fLNS_15FloatRoundStyleE2EEESG_S1M_JEEENS4_5SM1004TMEM4LOAD26SM100_TMEM_LOAD_32dp32b32xES1C_NS10_INS11_ILi2ELi4ELi3EEES14_NSR_INS5_IJS15_S1K_EEENS5_IJS1K_SB_EEEEEEENS4_39AutoVectorizingCopyWithAssumedAlignmentILi128EEENS4_14SM90_TMA_STOREES21_S23_S23_EEEvvEEEEvNT_6ParamsE:
[----:B------:R-:W1:Y:S01]  /*0000*/  LDC R1, c[0x0][0x37c] ;  /* 0x0000df00ff017b82 */ /* 0x000e620000000800 */
[----:B------:R-:W2:Y:S01]  /*0010*/  S2R R94, SR_TID.X ;  /* 0x00000000005e7919 */ /* 0x000ea20000002100 */
[----:B------:R-:W3:Y:S01]  /*0020*/  LDCU.64 UR8, c[0x0][0x890] ;  /* 0x00011200ff0877ac */ /* 0x000ee20008000a00 */
[----:B------:R-:W-:Y:S02]  /*0030*/  PRMT R80, RZ, 0x7610, R80 ;  /* 0x00007610ff507816 */ /* 0x000fe40000000050 */
[----:B------:R-:W-:Y:S01]  /*0040*/  ELECT P3, URZ, PT ;  /* 0x0000000000ff782f */ /* 0x000fe20003860000 */
[----:B---3--:R-:W-:-:S04]  /*0050*/  UISETP.NE.U32.AND UP0, UPT, UR8, URZ, UPT ;  /* 0x000000ff0800728c */ /* 0x008fc8000bf05070 */
[----:B------:R-:W-:Y:S01]  /*0060*/  UISETP.NE.AND.EX UP0, UPT, UR9, URZ, UPT, UP0 ;  /* 0x000000ff0900728c */ /* 0x000fe2000bf05300 */
[----:B--2---:R-:W-:-:S05]  /*0070*/  SHF.R.U32.HI R81, RZ, 0x5, R94 ;  /* 0x00000005ff517819 */ /* 0x004fca000001165e */
[----:B------:R-:W2:Y:S02]  /*0080*/  SHFL.IDX PT, R0, R81, RZ, 0x1f ;  /* 0x00001fff51007589 */ /* 0x000ea400000e0000 */
[----:B--2---:R-:W-:Y:S01]  /*0090*/  R2UR UR17, R0 ;  /* 0x00000000001172ca */ /* 0x004fe200000e0000 */
[----:B-1----:R-:W-:-:S14]  /*00a0*/  BRA.U UP0, `(.L_x_0) ;  /* 0x0000000100307547 */ /* 0x002fdc000b800000 */
[----:B------:R-:W1:Y:S02]  /*00b0*/  LDCU.64 UR4, c[0x0][0x888] ;  /* 0x00011100ff0477ac */ /* 0x000e640008000a00 */
[----:B-1----:R-:W-:-:S04]  /*00c0*/  UISETP.NE.U32.AND UP0, UPT, UR4, URZ, UPT ;  /* 0x000000ff0400728c */ /* 0x002fc8000bf05070 */
[----:B------:R-:W-:-:S09]  /*00d0*/  UISETP.NE.AND.EX UP0, UPT, UR5, URZ, UPT, UP0 ;  /* 0x000000ff0500728c */ /* 0x000fd2000bf05300 */
[----:B------:R-:W-:Y:S05]  /*00e0*/  BRA.U !UP0, `(.L_x_1) ;  /* 0x0000000108147547 */ /* 0x000fea000b800000 */
[----:B------:R-:W1:Y:S01]  /*00f0*/  LDC.64 R2, c[0x0][0x888] ;  /* 0x00022200ff027b82 */ /* 0x000e620000000a00 */
[----:B------:R-:W1:Y:S02]  /*0100*/  LDCU.64 UR4, c[0x0][0x358] ;  /* 0x00006b00ff0477ac */ /* 0x000e640008000a00 */
[----:B-1----:R1:W5:Y:S01]  /*0110*/  LDG.E R41, desc[UR4][R2.64] ;  /* 0x0000000402297981 */ /* 0x002362000c1e1900 */
[----:B------:R-:W-:Y:S01]  /*0120*/  HFMA2 R80, -RZ, RZ, 0, 5.9604644775390625e-08 ;  /* 0x00000001ff507431 */ /* 0x000fe200000001ff */
[----:B------:R-:W-:Y:S05]  /*0130*/  BRA `(.L_x_0) ;  /* 0x00000000000c7947 */ /* 0x000fea0003800000 */
.L_x_1:
[----:B------:R-:W1:Y:S01]  /*0140*/  LDCU UR4, c[0x0][0x880] ;  /* 0x00011000ff0477ac */ /* 0x000e620008000800 */
[----:B------:R-:W-:Y:S01]  /*0150*/  HFMA2 R80, -RZ, RZ, 0, 5.9604644775390625e-08 ;  /* 0x00000001ff507431 */ /* 0x000fe200000001ff */
[----:B-1----:R-:W-:-:S07]  /*0160*/  MOV R41, UR4 ;  /* 0x0000000400297c02 */ /* 0x002fce0008000f00 */
.L_x_0:
[----:B------:R-:W2:Y:S02]  /*0170*/  LDCU.64 UR4, c[0x0][0x8b0] ;  /* 0x00011600ff0477ac */ /* 0x000ea40008000a00 */
[----:B--2---:R-:W-:-:S04]  /*0180*/  UISETP.NE.U32.AND UP0, UPT, UR4, URZ, UPT ;  /* 0x000000ff0400728c */ /* 0x004fc8000bf05070 */
[----:B------:R-:W-:-:S09]  /*0190*/  UISETP.NE.AND.EX UP0, UPT, UR5, URZ, UPT, UP0 ;  /* 0x000000ff0500728c */ /* 0x000fd2000bf05300 */
[----:B------:R-:W-:Y:S05]  /*01a0*/  BRA.U UP0, `(.L_x_2) ;  /* 0x0000000100287547 */ /* 0x000fea000b800000 */
[----:B------:R-:W2:Y:S02]  /*01b0*/  LDCU.64 UR4, c[0x0][0x8a8] ;  /* 0x00011500ff0477ac */ /* 0x000ea40008000a00 */
[----:B--2---:R-:W-:-:S04]  /*01c0*/  UISETP.NE.U32.AND UP0, UPT, UR4, URZ, UPT ;  /* 0x000000ff0400728c */ /* 0x004fc8000bf05070 */
[----:B------:R-:W-:-:S09]  /*01d0*/  UISETP.NE.AND.EX UP0, UPT, UR5, URZ, UPT, UP0 ;  /* 0x000000ff0500728c */ /* 0x000fd2000bf05300 */
[----:B------:R-:W-:Y:S05]  /*01e0*/  BRA.U !UP0, `(.L_x_3) ;  /* 0x0000000108107547 */ /* 0x000fea000b800000 */
[----:B------:R-:W2:Y:S01]  /*01f0*/  LDC.64 R38, c[0x0][0x8a8] ;  /* 0x00022a00ff267b82 */ /* 0x000ea20000000a00 */
[----:B------:R-:W2:Y:S02]  /*0200*/  LDCU.64 UR4, c[0x0][0x358] ;  /* 0x00006b00ff0477ac */ /* 0x000ea40008000a00 */
[----:B--2---:R2:W5:Y:S01]  /*0210*/  LDG.E R38, desc[UR4][R38.64] ;  /* 0x0000000426267981 */ /* 0x004562000c1e1900 */
[----:B------:R-:W-:Y:S05]  /*0220*/  BRA `(.L_x_2) ;  /* 0x0000000000087947 */ /* 0x000fea0003800000 */
.L_x_3:
[----:B------:R-:W2:Y:S02]  /*0230*/  LDCU UR4, c[0x0][0x8a0] ;  /* 0x00011400ff0477ac */ /* 0x000ea40008000800 */
[----:B--2---:R-:W-:Y:S02]  /*0240*/  MOV R38, UR4 ;  /* 0x0000000400267c02 */ /* 0x004fe40008000f00 */
.L_x_2:
[----:B------:R-:W-:Y:S01]  /*0250*/  IMAD.U32 R0, RZ, RZ, UR17 ;  /* 0x00000011ff007e24 */ /* 0x000fe2000f8e00ff */
[----:B------:R-:W-:Y:S04]  /*0260*/  BSSY.RECONVERGENT B0, `(.L_x_4) ;  /* 0x000000c000007945 */ /* 0x000fe80003800200 */
[C---:B------:R-:W-:Y:S02]  /*0270*/  ISETP.NE.OR P1, PT, R0.reuse, 0x1, !P3 ;  /* 0x000000010000780c */ /* 0x040fe40005f25670 */
[----:B------:R-:W-:-:S11]  /*0280*/  ISETP.NE.OR P0, PT, R0, 0x3, !P3 ;  /* 0x000000030000780c */ /* 0x000fd60005f05670 */
[----:B------:R-:W-:Y:S05]  /*0290*/  @P1 BRA `(.L_x_5) ;  /* 0x0000000000201947 */ /* 0x000fea0003800000 */
[----:B------:R-:W3:Y:S02]  /*02a0*/  LDCU.64 UR4, c[0x0][0x348] ;  /* 0x00006900ff0477ac */ /* 0x000ee40008000a00 */
[----:B---3--:R-:W-:Y:S02]  /*02b0*/  UIADD3 UR6, UP1, UPT, UR4, 0x80, URZ ;  /* 0x0000008004067890 */ /* 0x008fe4000ff3e0ff */
[----:B------:R-:W-:Y:S02]  /*02c0*/  UIADD3 UR4, UP0, UPT, UR4, 0x180, URZ ;  /* 0x0000018004047890 */ /* 0x000fe4000ff1e0ff */
[----:B------:R-:W-:Y:S02]  /*02d0*/  UIADD3.X UR7, UPT, UPT, URZ, UR5, URZ, UP1, !UPT ;  /* 0x00000005ff077290 */ /* 0x000fe40008ffe4ff */
[----:B------:R-:W-:-:S07]  /*02e0*/  UIADD3.X UR5, UPT, UPT, URZ, UR5, URZ, UP0, !UPT ;  /* 0x00000005ff057290 */ /* 0x000fce00087fe4ff */
[----:B------:R3:W-:Y:S02]  /*02f0*/  UTMACCTL.PF [UR6] ;  /* 0x00000000060079b9 */ /* 0x0007e40008040000 */
[----:B------:R3:W-:Y:S02]  /*0300*/  UTMACCTL.PF [UR4] ;  /* 0x00000000040079b9 */ /* 0x0007e40008040000 */
[----:B---3--:R-:W-:Y:S01]  /*0310*/  NOP ;  /* 0x0000000000007918 */ /* 0x008fe20000000000 */
.L_x_5:
[----:B------:R-:W-:Y:S05]  /*0320*/  BSYNC.RECONVERGENT B0 ;  /* 0x0000000000007941 */ /* 0x000fea0003800200 */
.L_x_4:
[----:B------:R-:W-:Y:S04]  /*0330*/  BSSY.RECONVERGENT B0, `(.L_x_6) ;  /* 0x000000a000007945 */ /* 0x000fe80003800200 */
        /* <DEDUP_REMOVED lines=9> */
.L_x_7:
[----:B------:R-:W-:Y:S05]  /*03d0*/  BSYNC.RECONVERGENT B0 ;  /* 0x0000000000007941 */ /* 0x000fea0003800200 */
.L_x_6:
[----:B------:R-:W3:Y:S01]  /*03e0*/  LDCU.64 UR4, c[0x0][0x888] ;  /* 0x00011100ff0477ac */ /* 0x000ee20008000a00 */
[----:B------:R-:W-:Y:S02]  /*03f0*/  UISETP.EQ.U32.AND UP1, UPT, UR8, URZ, UPT ;  /* 0x000000ff0800728c */ /* 0x000fe4000bf22070 */
[----:B------:R-:W-:Y:S02]  /*0400*/  UPLOP3.LUT UP3, UPT, UPT, UPT, UPT, 0x80, 0x8 ;  /* 0x000000000008789c */ /* 0x000fe40003f6f070 */
[----:B---3--:R-:W-:-:S04]  /*0410*/  UISETP.NE.U32.AND UP0, UPT, UR4, URZ, UPT ;  /* 0x000000ff0400728c */ /* 0x008fc8000bf05070 */
[----:B------:R-:W-:-:S04]  /*0420*/  UISETP.NE.AND.EX UP0, UPT, UR5, URZ, UPT, UP0 ;  /* 0x000000ff0500728c */ /* 0x000fc8000bf05300 */
[----:B------:R-:W-:-:S04]  /*0430*/  UISETP.EQ.OR.EX UP2, UPT, UR9, URZ, !UP0, UP1 ;  /* 0x000000ff0900728c */ /* 0x000fc8000c742710 */
[----:B------:R-:W-:-:S06]  /*0440*/  UP2UR UR4, UPR, URZ, 0x4 ;  /* 0x00000004ff047883 */ /* 0x000fcc0008000000 */
[----:B------:R-:W-:Y:S01]  /*0450*/  MOV R83, UR4 ;  /* 0x0000000400537c02 */ /* 0x000fe20008000f00 */
[----:B------:R-:W-:Y:S06]  /*0460*/  BRA.U !UP2, `(.L_x_8) ;  /* 0x000000010a207547 */ /* 0x000fec000b800000 */
[----:B------:R-:W-:Y:S01]  /*0470*/  UISETP.NE.U32.AND UP1, UPT, UR8, URZ, UPT ;  /* 0x000000ff0800728c */ /* 0x000fe2000bf25070 */
[----:B-----5:R-:W-:Y:S01]  /*0480*/  FSETP.NEU.AND P0, PT, R41, RZ, PT ;  /* 0x000000ff2900720b */ /* 0x020fe20003f0d000 */
[----:B------:R-:W-:Y:S02]  /*0490*/  USEL UR4, URZ, 0xffffffff, UP0 ;  /* 0xffffffffff047887 */ /* 0x000fe40008000000 */
[----:B------:R-:W-:-:S10]  /*04a0*/  UISETP.NE.AND.EX UP1, UPT, UR9, URZ, UPT, UP1 ;  /* 0x000000ff0900728c */ /* 0x000fd4000bf25310 */
[----:B------:R-:W-:Y:S01]  /*04b0*/  VOTEU.ANY UP0, P0 ;  /* 0x0000000000ff7886 */ /* 0x000fe20000000100 */
[----:B------:R-:W-:-:S04]  /*04c0*/  @!UP1 USEL UR4, URZ, 0xffffffff, UP0 ;  /* 0xffffffffff049887 */ /* 0x000fc80008000000 */
[----:B------:R-:W-:-:S04]  /*04d0*/  ULOP3.LUT UR4, UR4, 0x1, URZ, 0xc0, !UPT ;  /* 0x0000000104047892 */ /* 0x000fc8000f8ec0ff */
[----:B------:R-:W-:-:S11]  /*04e0*/  UISETP.NE.U32.AND UP3, UPT, UR4, 0x1, UPT ;  /* 0x000000010400788c */ /* 0x000fd6000bf65070 */
.L_x_8:
[----:B-1----:R-:W1:Y:S01]  /*04f0*/  SHFL.IDX PT, R2, R81, RZ, 0x1f ;  /* 0x00001fff51027589 */ /* 0x002e6200000e0000 */
[----:B------:R-:W-:-:S04]  /*0500*/  UISETP.NE.AND UP0, UPT, UR17, 0x2, UPT ;  /* 0x000000021100788c */ /* 0x000fc8000bf05270 */
[----:B------:R-:W-:Y:S01]  /*0510*/  USEL UR43, URZ, 0x1, UP0 ;  /* 0x00000001ff2b7887 */ /* 0x000fe20008000000 */
[----:B-1----:R-:W-:-:S13]  /*0520*/  ISETP.NE.AND P0, PT, R2, RZ, PT ;  /* 0x000000ff0200720c */ /* 0x002fda0003f05270 */
[----:B------:R-:W-:Y:S05]  /*0530*/  @P0 BRA `(.L_x_9) ;  /* 0x0000000000500947 */ /* 0x000fea0003800000 */
[----:B------:R-:W1:Y:S01]  /*0540*/  S2UR UR4, SR_CgaCtaId ;  /* 0x00000000000479c3 */ /* 0x000e620000008800 */
[----:B------:R-:W-:Y:S01]  /*0550*/  UMOV UR5, 0x400 ;  /* 0x0000040000057882 */ /* 0x000fe20000000000 */
[----:B------:R-:W-:Y:S01]  /*0560*/  UMOV UR8, 0x1 ;  /* 0x0000000100087882 */ /* 0x000fe20000000000 */
[----:B------:R-:W-:Y:S01]  /*0570*/  UMOV UR6, 0x2 ;  /* 0x0000000200067882 */ /* 0x000fe20000000000 */
[----:B------:R-:W-:-:S04]  /*0580*/  UIADD3 UR8, UPT, UPT, -UR8, 0x100000, URZ ;  /* 0x0010000008087890 */ /* 0x000fc8000fffe1ff */
[----:B------:R-:W-:Y:S02]  /*0590*/  USHF.L.U32 UR9, UR8, 0xb, URZ ;  /* 0x0000000b08097899 */ /* 0x000fe400080006ff */
[----:B------:R-:W-:Y:S02]  /*05a0*/  USHF.L.U32 UR8, UR8, 0x1, URZ ;  /* 0x0000000108087899 */ /* 0x000fe400080006ff */
[----:B------:R-:W-:-:S04]  /*05b0*/  UIADD3 UR6, UPT, UPT, -UR6, 0x100000, URZ ;  /* 0x0010000006067890 */ /* 0x000fc8000fffe1ff */
[----:B------:R-:W-:Y:S02]  /*05c0*/  USHF.L.U32 UR7, UR6, 0xb, URZ ;  /* 0x0000000b06077899 */ /* 0x000fe400080006ff */
[----:B------:R-:W-:Y:S01]  /*05d0*/  USHF.L.U32 UR6, UR6, 0x1, URZ ;  /* 0x0000000106067899 */ /* 0x000fe200080006ff */
[----:B------:R-:W-:Y:S01]  /*05e0*/  ELECT P0, URZ, PT ;  /* 0x0000000000ff782f */ /* 0x000fe20003800000 */
[----:B-1----:R-:W-:Y:S01]  /*05f0*/  ULEA UR4, UR4, UR5, 0x18 ;  /* 0x0000000504047291 */ /* 0x002fe2000f8ec0ff */
[----:B------:R-:W1:Y:S11]  /*0600*/  FENCE.VIEW.ASYNC.S ;  /* 0x00000000000073c6 */ /* 0x000e760000000000 */
[----:B-1----:R1:W3:Y:S01]  /*0610*/  SYNCS.EXCH.64 URZ, [UR4], UR8 ;  /* 0x0000000804ff75b2 */ /* 0x0022e20008000100 */
[----:B------:R1:W4:Y:S01]  /*0620*/  SYNCS.EXCH.64 URZ, [UR4+0x18], UR6 ;  /* 0x0000180604ff75b2 */ /* 0x0003220008000100 */
[----:B------:R1:W1:Y:S01]  /*0630*/  SYNCS.EXCH.64 URZ, [UR4+0x8], UR8 ;  /* 0x0000080804ff75b2 */ /* 0x0002620008000100 */
[----:B------:R1:W1:Y:S01]  /*0640*/  SYNCS.EXCH.64 URZ, [UR4+0x20], UR6 ;  /* 0x0000200604ff75b2 */ /* 0x0002620008000100 */
[----:B------:R1:W1:Y:S01]  /*0650*/  SYNCS.EXCH.64 URZ, [UR4+0x10], UR8 ;  /* 0x0000100804ff75b2 */ /* 0x0002620008000100 */
[----:B------:R1:W1:Y:S01]  /*0660*/  SYNCS.EXCH.64 URZ, [UR4+0x28], UR6 ;  /* 0x0000280604ff75b2 */ /* 0x0002620008000100 */
[----:B------:R-:W-:Y:S01]  /*0670*/  NOP ;  /* 0x0000000000007918 */ /* 0x000fe20000000000 */
.L_x_9:
[----:B------:R-:W2:Y:S01]  /*0680*/  SHFL.IDX PT, R2, R81, RZ, 0x1f ;  /* 0x00001fff51027589 */ /* 0x000ea200000e0000 */
[----:B------:R-:W-:Y:S01]  /*0690*/  NOP ;  /* 0x0000000000007918 */ /* 0x000fe20000000000 */
[----:B--2---:R-:W-:-:S13]  /*06a0*/  ISETP.NE.AND P0, PT, R2, 0x1, PT ;  /* 0x000000010200780c */ /* 0x004fda0003f05270 */
[----:B------:R-:W-:Y:S05]  /*06b0*/  @P0 BRA `(.L_x_10) ;  /* 0x0000000000580947 */ /* 0x000fea0003800000 */
[----:B-1----:R-:W1:Y:S01]  /*06c0*/  S2UR UR4, SR_CgaCtaId ;  /* 0x00000000000479c3 */ /* 0x002e620000008800 */
        /* <DEDUP_REMOVED lines=12> */
[----:B-1----:R2:W1:Y:S01]  /*0790*/  SYNCS.EXCH.64 URZ, [UR4+0x30], UR8 ;  /* 0x0000300804ff75b2 */ /* 0x0024620008000100 */
[----:B------:R2:W1:Y:S01]  /*07a0*/  SYNCS.EXCH.64 URZ, [UR4+0x50], UR6 ;  /* 0x0000500604ff75b2 */ /* 0x0004620008000100 */
[----:B------:R2:W1:Y:S01]  /*07b0*/  SYNCS.EXCH.64 URZ, [UR4+0x38], UR8 ;  /* 0x0000380804ff75b2 */ /* 0x0004620008000100 */
[----:B------:R2:W1:Y:S01]  /*07c0*/  SYNCS.EXCH.64 URZ, [UR4+0x58], UR6 ;  /* 0x0000580604ff75b2 */ /* 0x0004620008000100 */
[----:B------:R2:W1:Y:S01]  /*07d0*/  SYNCS.EXCH.64 URZ, [UR4+0x40], UR8 ;  /* 0x0000400804ff75b2 */ /* 0x0004620008000100 */
[----:B------:R2:W1:Y:S01]  /*07e0*/  SYNCS.EXCH.64 URZ, [UR4+0x60], UR6 ;  /* 0x0000600604ff75b2 */ /* 0x0004620008000100 */
[----:B------:R2:W1:Y:S01]  /*07f0*/  SYNCS.EXCH.64 URZ, [UR4+0x48], UR8 ;  /* 0x0000480804ff75b2 */ /* 0x0004620008000100 */
[----:B------:R2:W1:Y:S02]  /*0800*/  SYNCS.EXCH.64 URZ, [UR4+0x68], UR6 ;  /* 0x0000680604ff75b2 */ /* 0x0004640008000100 */
[----:B--2---:R-:W-:Y:S01]  /*0810*/  NOP ;  /* 0x0000000000007918 */ /* 0x004fe20000000000 */
.L_x_10:
[----:B------:R-:W2:Y:S01]  /*0820*/  SHFL.IDX PT, R2, R81, RZ, 0x1f ;  /* 0x00001fff51027589 */ /* 0x000ea200000e0000 */
[----:B------:R-:W-:Y:S01]  /*0830*/  NOP ;  /* 0x0000000000007918 */ /* 0x000fe20000000000 */
[----:B--2---:R-:W-:-:S13]  /*0840*/  ISETP.NE.AND P0, PT, R2, 0x3, PT ;  /* 0x000000030200780c */ /* 0x004fda0003f05270 */
[----:B------:R-:W-:Y:S05]  /*0850*/  @P0 BRA `(.L_x_11) ;  /* 0x0000000000300947 */ /* 0x000fea0003800000 */
[----:B-1----:R-:W1:Y:S01]  /*0860*/  S2UR UR6, SR_CgaCtaId ;  /* 0x00000000000679c3 */ /* 0x002e620000008800 */
[----:B------:R-:W-:Y:S01]  /*0870*/  UMOV UR4, 0x400 ;  /* 0x0000040000047882 */ /* 0x000fe20000000000 */
[----:B------:R-:W-:Y:S01]  /*0880*/  UMOV UR5, 0x20 ;  /* 0x0000002000057882 */ /* 0x000fe20000000000 */
[----:B------:R-:W-:Y:S01]  /*0890*/  ELECT P0, URZ, PT ;  /* 0x0000000000ff782f */ /* 0x000fe20003800000 */
[----:B-1----:R-:W-:Y:S02]  /*08a0*/  ULEA UR6, UR6, UR4, 0x18 ;  /* 0x0000000406067291 */ /* 0x002fe4000f8ec0ff */
[----:B------:R-:W-:-:S04]  /*08b0*/  UIADD3 UR4, UPT, UPT, -UR5, 0x100000, URZ ;  /* 0x0010000005047890 */ /* 0x000fc8000fffe1ff */
[----:B------:R-:W-:Y:S02]  /*08c0*/  USHF.L.U32 UR5, UR4, 0xb, URZ ;  /* 0x0000000b04057899 */ /* 0x000fe400080006ff */
[----:B------:R-:W-:Y:S01]  /*08d0*/  USHF.L.U32 UR4, UR4, 0x1, URZ ;  /* 0x0000000104047899 */ /* 0x000fe200080006ff */
[----:B------:R-:W1:Y:S11]  /*08e0*/  FENCE.VIEW.ASYNC.S ;  /* 0x00000000000073c6 */ /* 0x000e760000000000 */
[----:B-1----:R2:W1:Y:S01]  /*08f0*/  SYNCS.EXCH.64 URZ, [UR6+0x70], UR4 ;  /* 0x0000700406ff75b2 */ /* 0x0024620008000100 */
[----:B------:R2:W1:Y:S02]  /*0900*/  SYNCS.EXCH.64 URZ, [UR6+0x78], UR4 ;  /* 0x0000780406ff75b2 */ /* 0x0004640008000100 */
[----:B--2---:R-:W-:Y:S01]  /*0910*/  NOP ;  /* 0x0000000000007918 */ /* 0x004fe20000000000 */
.L_x_11:
[----:B------:R-:W2:Y:S01]  /*0920*/  SHFL.IDX PT, R2, R81, RZ, 0x1f ;  /* 0x00001fff51027589 */ /* 0x000ea200000e0000 */
[----:B------:R-:W-:Y:S01]  /*0930*/  NOP ;  /* 0x0000000000007918 */ /* 0x000fe20000000000 */
[----:B--2---:R-:W-:-:S13]  /*0940*/  ISETP.NE.AND P0, PT, R2, 0x4, PT ;  /* 0x000000040200780c */ /* 0x004fda0003f05270 */
[----:B------:R-:W-:Y:S05]  /*0950*/  @P0 BRA `(.L_x_12) ;  /* 0x00000000004c0947 */ /* 0x000fea0003800000 */
[----:B-1----:R-:W1:Y:S01]  /*0960*/  S2UR UR6, SR_CgaCtaId ;  /* 0x00000000000679c3 */ /* 0x002e620000008800 */
[----:B------:R-:W-:Y:S01]  /*0970*/  UMOV UR4, 0x1e0 ;  /* 0x000001e000047882 */ /* 0x000fe20000000000 */
[----:B------:R-:W-:Y:S01]  /*0980*/  UMOV UR5, 0x400 ;  /* 0x0000040000057882 */ /* 0x000fe20000000000 */
[----:B------:R-:W-:Y:S01]  /*0990*/  USEL UR4, UR4, 0x1a0, UP3 ;  /* 0x000001a004047887 */ /* 0x000fe20009800000 */
[----:B------:R-:W-:Y:S01]  /*09a0*/  UMOV UR8, 0x1 ;  /* 0x0000000100087882 */ /* 0x000fe20000000000 */
[----:B------:R-:W-:Y:S01]  /*09b0*/  ELECT P0, URZ, PT ;  /* 0x0000000000ff782f */ /* 0x000fe20003800000 */
[----:B------:R-:W-:-:S04]  /*09c0*/  UIADD3 UR8, UPT, UPT, -UR8, 0x100000, URZ ;  /* 0x0010000008087890 */ /* 0x000fc8000fffe1ff */
[----:B------:R-:W-:Y:S02]  /*09d0*/  USHF.L.U32 UR9, UR8, 0xb, URZ ;  /* 0x0000000b08097899 */ /* 0x000fe400080006ff */
[----:B------:R-:W-:Y:S02]  /*09e0*/  USHF.L.U32 UR8, UR8, 0x1, URZ ;  /* 0x0000000108087899 */ /* 0x000fe400080006ff */
[----:B-1----:R-:W-:Y:S02]  /*09f0*/  ULEA UR6, UR6, UR5, 0x18 ;  /* 0x0000000506067291 */ /* 0x002fe4000f8ec0ff */
[----:B------:R-:W-:-:S04]  /*0a00*/  UIADD3 UR4, UPT, UPT, -UR4, 0x100000, URZ ;  /* 0x0010000004047890 */ /* 0x000fc8000fffe1ff */
[----:B------:R-:W-:Y:S02]  /*0a10*/  USHF.L.U32 UR5, UR4, 0xb, URZ ;  /* 0x0000000b04057899 */ /* 0x000fe400080006ff */
[----:B------:R-:W-:Y:S01]  /*0a20*/  USHF.L.U32 UR4, UR4, 0x1, URZ ;  /* 0x0000000104047899 */ /* 0x000fe200080006ff */
[----:B------:R-:W1:Y:S03]  /*0a30*/  FENCE.VIEW.ASYNC.S ;  /* 0x00000000000073c6 */ /* 0x000e660000000000 */
[----:B-1----:R2:W1:Y:S08]  /*0a40*/  SYNCS.EXCH.64 URZ, [UR6+0x80], UR8 ;  /* 0x0000800806ff75b2 */ /* 0x0024700008000100 */
[----:B------:R2:W1:Y:S01]  /*0a50*/  SYNCS.EXCH.64 URZ, [UR6+0x90], UR4 ;  /* 0x0000900406ff75b2 */ /* 0x0004620008000100 */
[----:B------:R2:W1:Y:S01]  /*0a60*/  SYNCS.EXCH.64 URZ, [UR6+0x88], UR8 ;  /* 0x0000880806ff75b2 */ /* 0x0004620008000100 */
[----:B------:R2:W1:Y:S02]  /*0a70*/  SYNCS.EXCH.64 URZ, [UR6+0x98], UR4 ;  /* 0x0000980406ff75b2 */ /* 0x0004640008000100 */
[----:B--2---:R-:W-:Y:S01]  /*0a80*/  NOP ;  /* 0x0000000000007918 */ /* 0x004fe20000000000 */
.L_x_12:
        /* <DEDUP_REMOVED lines=26> */
.L_x_13:
[----:B------:R-:W2:Y:S01]  /*0c30*/  SHFL.IDX PT, R2, R81, RZ, 0x1f ;  /* 0x00001fff51027589 */ /* 0x000ea200000e0000 */
[----:B------:R-:W1:Y:S01]  /*0c40*/  S2UR UR47, SR_CgaCtaId ;  /* 0x00000000002f79c3 */ /* 0x000e620000008800 */
[----:B------:R-:W-:Y:S01]  /*0c50*/  NOP ;  /* 0x0000000000007918 */ /* 0x000fe20000000000 */
[----:B--2---:R-:W-:-:S13]  /*0c60*/  ISETP.NE.AND P0, PT, R2, 0x3, PT ;  /* 0x000000030200780c */ /* 0x004fda0003f05270 */
[----:B-1----:R-:W-:Y:S05]  /*0c70*/  @P0 BRA `(.L_x_14) ;  /* 0x0000000000340947 */ /* 0x002fea0003800000 */
[----:B------:R-:W-:Y:S01]  /*0c80*/  UMOV UR4, 0x400 ;  /* 0x0000040000047882 */ /* 0x000fe20000000000 */
[----:B------:R-:W-:Y:S01]  /*0c90*/  UMOV UR6, 0x20 ;  /* 0x0000002000067882 */ /* 0x000fe20000000000 */
[----:B------:R-:W-:Y:S02]  /*0ca0*/  ULEA UR4, UR47, UR4, 0x18 ;  /* 0x000000042f047291 */ /* 0x000fe4000f8ec0ff */
[----:B------:R-:W-:-:S04]  /*0cb0*/  UIADD3 UR6, UPT, UPT, -UR6, 0x100000, URZ ;  /* 0x0010000006067890 */ /* 0x000fc8000fffe1ff */
[----:B------:R-:W-:Y:S02]  /*0cc0*/  USHF.L.U32 UR7, UR6, 0xb, URZ ;  /* 0x0000000b06077899 */ /* 0x000fe400080006ff */
[----:B------:R-:W-:Y:S01]  /*0cd0*/  USHF.L.U32 UR6, UR6, 0x1, URZ ;  /* 0x0000000106067899 */ /* 0x000fe200080006ff */
[----:B------:R-:W-:Y:S01]  /*0ce0*/  ELECT P0, URZ, PT ;  /* 0x0000000000ff782f */ /* 0x000fe20003800000 */
[----:B------:R-:W1:Y:S10]  /*0cf0*/  FENCE.VIEW.ASYNC.S ;  /* 0x00000000000073c6 */ /* 0x000e740000000000 */
[----:B-1----:R1:W2:Y:S01]  /*0d00*/  SYNCS.EXCH.64 URZ, [UR4+0xe0], UR6 ;  /* 0x0000e00604ff75b2 */ /* 0x0022a20008000100 */
[----:B------:R1:W1:Y:S01]  /*0d10*/  SYNCS.EXCH.64 URZ, [UR4+0xf0], UR6 ;  /* 0x0000f00604ff75b2 */ /* 0x0002620008000100 */
[----:B------:R1:W1:Y:S01]  /*0d20*/  SYNCS.EXCH.64 URZ, [UR4+0xe8], UR6 ;  /* 0x0000e80604ff75b2 */ /* 0x0002620008000100 */
[----:B------:R1:W1:Y:S01]  /*0d30*/  SYNCS.EXCH.64 URZ, [UR4+0xf8], UR6 ;  /* 0x0000f80604ff75b2 */ /* 0x0002620008000100 */
[----:B------:R-:W-:Y:S01]  /*0d40*/  NOP ;  /* 0x0000000000007918 */ /* 0x000fe20000000000 */
.L_x_14:
[----:B-1----:R-:W1:Y:S01]  /*0d50*/  LDCU UR4, c[0x0][0x36c] ;  /* 0x00006d80ff0477ac */ /* 0x002e620008000800 */
[----:B------:R-:W-:Y:S01]  /*0d60*/  ISETP.NE.OR P3, PT, R0, 0x2, !P3 ;  /* 0x000000020000780c */ /* 0x000fe20005f65670 */
[----:B------:R-:W-:Y:S01]  /*0d70*/  NOP ;  /* 0x0000000000007918 */ /* 0x000fe20000000000 */
[----:B------:R-:W-:Y:S01]  /*0d80*/  LOP3.LUT R0, R94, 0x1f, RZ, 0xc0, !PT ;  /* 0x0000001f5e007812 */ /* 0x000fe200078ec0ff */
[----:B------:R-:W-:Y:S02]  /*0d90*/  UISETP.NE.AND UP4, UPT, UR17, URZ, UPT ;  /* 0x000000ff1100728c */ /* 0x000fe4000bf85270 */
[----:B-1----:R-:W-:-:S09]  /*0da0*/  UISETP.EQ.U32.AND UP5, UPT, UR4, 0x1, UPT ;  /* 0x000000010400788c */ /* 0x002fd2000bfa2070 */
[----:B------:R-:W-:Y:S05]  /*0db0*/  BRA.U !UP5, `(.L_x_15) ;  /* 0x000000010d087547 */ /* 0x000fea000b800000 */
[----:B--234-:R-:W-:Y:S01]  /*0dc0*/  UCGABAR_ARV ;  /* 0x00000000000079c7 */ /* 0x01cfe20008000000 */
[----:B------:R-:W-:Y:S05]  /*0dd0*/  BRA `(.L_x_16) ;  /* 0x0000000000047947 */ /* 0x000fea0003800000 */
.L_x_15:
[----:B--234-:R-:W-:Y:S01]  /*0de0*/  NOP ;  /* 0x0000000000007918 */ /* 0x01cfe20000000000 */
.L_x_16:
[----:B------:R-:W1:Y:S01]  /*0df0*/  S2UR UR7, SR_CTAID.X ;  /* 0x00000000000779c3 */ /* 0x000e620000002500 */
[----:B------:R-:W-:-:S05]  /*0e00*/  CS2R.32 R82, SR_CgaSize ;  /* 0x0000000000527805 */ /* 0x000fca0000008a00 */
[----:B------:R-:W-:-:S05]  /*0e10*/  IMAD R82, R82, -0xa0, RZ ;  /* 0xffffff6052527824 */ /* 0x000fca00078e02ff */
[----:B------:R-:W-:-:S14]  /*0e20*/  R2UR UR5, R82 ;  /* 0x00000000520572ca */ /* 0x000fdc00000e0000 */
[----:B------:R-:W2:Y:S01]  /*0e30*/  LDCU UR5, c[0x0][UR5+0x2b0] ;  /* 0x00005600050577ac */ /* 0x000ea20008000800 */
[----:B------:R-:W-:-:S05]  /*0e40*/  CS2R.32 R82, SR_CgaSize ;  /* 0x0000000000527805 */ /* 0x000fca0000008a00 */
[----:B------:R-:W-:-:S05]  /*0e50*/  IMAD R82, R82, -0xa0, RZ ;  /* 0xffffff6052527824 */ /* 0x000fca00078e02ff */
[----:B------:R-:W-:-:S14]  /*0e60*/  R2UR UR4, R82 ;  /* 0x00000000520472ca */ /* 0x000fdc00000e0000 */
[----:B------:R-:W3:Y:S01]  /*0e70*/  LDCU UR4, c[0x0][UR4+0x2b4] ;  /* 0x00005680040477ac */ /* 0x000ee20008000800 */
[----:B------:R-:W4:Y:S01]  /*0e80*/  S2UR UR8, SR_CTAID.Y ;  /* 0x00000000000879c3 */ /* 0x000f220000002600 */
[----:B------:R-:W-:-:S05]  /*0e90*/  CS2R.32 R82, SR_CgaSize ;  /* 0x0000000000527805 */ /* 0x000fca0000008a00 */
[----:B------:R-:W-:-:S05]  /*0ea0*/  IMAD R82, R82, -0xa0, RZ ;  /* 0xffffff6052527824 */ /* 0x000fca00078e02ff */
[----:B------:R-:W-:-:S14]  /*0eb0*/  R2UR UR9, R82 ;  /* 0x00000000520972ca */ /* 0x000fdc00000e0000 */
[----:B------:R-:W3:Y:S01]  /*0ec0*/  LDCU UR9, c[0x0][UR9+0x2a0] ;  /* 0x00005400090977ac */ /* 0x000ee20008000800 */
[----:B------:R-:W3:Y:S01]  /*0ed0*/  LDCU UR21, c[0x0][0xb24] ;  /* 0x00016480ff1577ac */ /* 0x000ee20008000800 */
[----:B------:R-:W1:Y:S01]  /*0ee0*/  S2UR UR36, SR_CTAID.Z ;  /* 0x00000000002479c3 */ /* 0x000e620000002700 */
[----:B------:R-:W-:-:S05]  /*0ef0*/  CS2R.32 R82, SR_CgaSize ;  /* 0x0000000000527805 */ /* 0x000fca0000008a00 */
[----:B------:R-:W-:-:S05]  /*0f00*/  IMAD R82, R82, -0xa0, RZ ;  /* 0xffffff6052527824 */ /* 0x000fca00078e02ff */
[----:B------:R-:W-:-:S14]  /*0f10*/  R2UR UR63, R82 ;  /* 0x00000000523f72ca */ /* 0x000fdc00000e0000 */
[----:B------:R-:W3:Y:S01]  /*0f20*/  LDCU UR63, c[0x0][UR63+0x2a4] ;  /* 0x000054803f3f77ac */ /* 0x000ee20008000800 */
[----:B------:R-:W3:Y:S01]  /*0f30*/  LDCU UR42, c[0x0][0xb24] ;  /* 0x00016480ff2a77ac */ /* 0x000ee20008000800 */
[----:B-1----:R-:W-:Y:S01]  /*0f40*/  I2FP.F32.U32 R3, UR7 ;  /* 0x0000000700037c45 */ /* 0x002fe20008201000 */
[----:B------:R-:W1:Y:S04]  /*0f50*/  LDCU UR27, c[0x0][0xb30] ;  /* 0x00016600ff1b77ac */ /* 0x000e680008000800 */
[----:B--2---:R-:W-:Y:S01]  /*0f60*/  FMUL R3, R3, UR5 ;  /* 0x0000000503037c20 */ /* 0x004fe20008400000 */
[----:B------:R-:W-:Y:S01]  /*0f70*/  USHF.L.U32 UR29, UR47, 0xc, URZ ;  /* 0x0000000c2f1d7899 */ /* 0x000fe200080006ff */
[----:B----4-:R-:W-:Y:S01]  /*0f80*/  I2FP.F32.U32 R2, UR8 ;  /* 0x0000000800027c45 */ /* 0x010fe20008201000 */
[----:B---3--:R-:W-:-:S03]  /*0f90*/  UISETP.GE.AND UP2, UPT, UR21, 0x1, UPT ;  /* 0x000000011500788c */ /* 0x008fc6000bf46270 */
[----:B------:R-:W2:Y:S01]  /*0fa0*/  F2I.U32.TRUNC.NTZ R3, R3 ;  /* 0x0000000300037305 */ /* 0x000ea2000020f000 */
[----:B------:R-:W-:Y:S01]  /*0fb0*/  UMOV UR16, UR7 ;  /* 0x0000000700107c82 */ /* 0x000fe20008000000 */
[----:B------:R-:W-:Y:S01]  /*0fc0*/  FMUL R2, R2, UR4 ;  /* 0x0000000402027c20 */ /* 0x000fe20008400000 */
[----:B------:R-:W-:-:S05]  /*0fd0*/  UMOV UR20, UR8 ;  /* 0x0000000800147c82 */ /* 0x000fca0008000000 */
[----:B------:R-:W3:Y:S01]  /*0fe0*/  F2I.U32.TRUNC.NTZ R2, R2 ;  /* 0x0000000200027305 */ /* 0x000ee2000020f000 */
[----:B--2---:R-:W-:Y:S02]  /*0ff0*/  R2UR UR4, R3 ;  /* 0x00000000030472ca */ /* 0x004fe400000e0000 */
[----:B---3--:R-:W-:Y:S02]  /*1000*/  R2UR UR6, R2 ;  /* 0x00000000020672ca */ /* 0x008fe400000e0000 */
[----:B------:R-:W-:-:S09]  /*1010*/  PRMT R2, RZ, 0x7610, R2 ;  /* 0x00007610ff027816 */ /* 0x000fd20000000002 */
[----:B------:R-:W-:-:S04]  /*1020*/  UIADD3 UR5, UPT, UPT, -UR4, URZ, URZ ;  /* 0x000000ff04057290 */ /* 0x000fc8000fffe1ff */
[----:B------:R-:W-:Y:S02]  /*1030*/  UIMAD UR5, UR9, UR5, UR7 ;  /* 0x00000005090572a4 */ /* 0x000fe4000f8e0207 */
[----:B------:R-:W-:-:S04]  /*1040*/  UIADD3 UR4, UPT, UPT, -UR6, URZ, URZ ;  /* 0x000000ff06047290 */ /* 0x000fc8000fffe1ff */
[----:B------:R-:W-:Y:S01]  /*1050*/  IMAD.U32 R82, RZ, RZ, UR5 ;  /* 0x00000005ff527e24 */ /* 0x000fe2000f8e00ff */
[----:B------:R-:W-:Y:S01]  /*1060*/  UIMAD UR63, UR63, UR4, UR8 ;  /* 0x000000043f3f72a4 */ /* 0x000fe2000f8e0208 */
[----:B-1----:R-:W-:Y:S11]  /*1070*/  BRA.U UP4, `(.L_x_17) ;  /* 0x0000000104287547 */ /* 0x002ff6000b800000 */
[----:B------:R-:W-:Y:S01]  /*1080*/  R2UR UR4, R82 ;  /* 0x00000000520472ca */ /* 0x000fe200000e0000 */
[----:B------:R-:W-:Y:S02]  /*1090*/  UISETP.NE.AND UP0, UPT, UR63, URZ, UPT ;  /* 0x000000ff3f00728c */ /* 0x000fe4000bf05270 */
[----:B------:R-:W-:-:S10]  /*10a0*/  UISETP.NE.AND UP1, UPT, UR63, 0x1, UPT ;  /* 0x000000013f00788c */ /* 0x000fd4000bf25270 */
[----:B------:R-:W-:-:S04]  /*10b0*/  UISETP.EQ.OR UP0, UPT, UR4, URZ, !UP0 ;  /* 0x000000ff0400728c */ /* 0x000fc8000c702670 */
[----:B------:R-:W-:Y:S02]  /*10c0*/  USEL UR5, URZ, 0x1, !UP0 ;  /* 0x00000001ff057887 */ /* 0x000fe4000c000000 */
[----:B------:R-:W-:Y:S02]  /*10d0*/  UISETP.NE.AND UP0, UPT, UR4, URZ, UPT ;  /* 0x000000ff0400728c */ /* 0x000fe4000bf05270 */
[----:B------:R-:W-:-:S04]  /*10e0*/  USEL UR4, URZ, 0x2, UP1 ;  /* 0x00000002ff047887 */ /* 0x000fc80008800000 */
[----:B------:R-:W-:-:S04]  /*10f0*/  USEL UR4, UR4, 0x2, UP0 ;  /* 0x0000000204047887 */ /* 0x000fc80008000000 */
[----:B------:R-:W-:-:S06]  /*1100*/  UIADD3 UR4, UPT, UPT, UR5, UR4, URZ ;  /* 0x0000000405047290 */ /* 0x000fcc000fffe0ff */
[----:B------:R-:W-:Y:S02]  /*1110*/  MOV R2, UR4 ;  /* 0x0000000400027c02 */ /* 0x000fe40008000f00 */
.L_x_17:
[----:B------:R-:W-:Y:S05]  /*1120*/  BRA.U !UP2, `(.L_x_18) ;  /* 0x000000010ad47547 */ /* 0x000fea000b800000 */
[----:B------:R-:W1:Y:S01]  /*1130*/  LDCU.128 UR12, c[0x0][0xb10] ;  /* 0x00016200ff0c77ac */ /* 0x000e620008000c00 */
[----:B------:R-:W2:Y:S01]  /*1140*/  LDCU UR6, c[0x0][0x370] ;  /* 0x00006e00ff0677ac */ /* 0x000ea20008000800 */
[----:B------:R-:W3:Y:S01]  /*1150*/  LDCU UR5, c[0x0][0x374] ;  /* 0x00006e80ff0577ac */ /* 0x000ee20008000800 */
[----:B------:R-:W4:Y:S01]  /*1160*/  LDCU UR26, c[0x0][0xb0c] ;  /* 0x00016180ff1a77ac */ /* 0x000f220008000800 */
[----:B------:R-:W4:Y:S01]  /*1170*/  LDCU UR4, c[0x0][0xb20] ;  /* 0x00016400ff0477ac */ /* 0x000f220008000800 */
[----:B------:R-:W4:Y:S01]  /*1180*/  LDCU.64 UR8, c[0x0][0xb28] ;  /* 0x00016500ff0877ac */ /* 0x000f220008000a00 */
[----:B-1----:R-:W-:Y:S02]  /*1190*/  UISETP.NE.AND UP0, UPT, UR14, 0x1, UPT ;  /* 0x000000010e00788c */ /* 0x002fe4000bf05270 */
[----:B---3--:R-:W-:Y:S02]  /*11a0*/  UIMAD.WIDE.U32 UR10, UR5, UR15, URZ ;  /* 0x0000000f050a72a5 */ /* 0x008fe4000f8e00ff */
[----:B--2---:R-:W-:-:S02]  /*11b0*/  UIMAD.WIDE.U32 UR22, UR6, UR12, URZ ;  /* 0x0000000c061672a5 */ /* 0x004fc4000f8e00ff */
[----:B----4-:R-:W-:Y:S02]  /*11c0*/  UISETP.NE.AND UP1, UPT, UR26, 0x1, UPT ;  /* 0x000000011a00788c */ /* 0x010fe4000bf25270 */
[----:B------:R-:W-:Y:S01]  /*11d0*/  UISETP.NE.AND UP2, UPT, UR21, 0x1, UPT ;  /* 0x000000011500788c */ /* 0x000fe2000bf45270 */
[----:B------:R-:W-:Y:S02]  /*11e0*/  UMOV UR10, UR11 ;  /* 0x0000000b000a7c82 */ /* 0x000fe40008000000 */
[----:B------:R-:W-:Y:S01]  /*11f0*/  UMOV UR22, UR23 ;  /* 0x0000001700167c82 */ /* 0x000fe20008000000 */
[----:B------:R-:W-:Y:S02]  /*1200*/  @UP0 USHF.R.U32.HI UR5, URZ, UR4, UR10 ;  /* 0x00000004ff050299 */ /* 0x000fe4000801160a */
[----:B------:R-:W-:Y:S02]  /*1210*/  UIMAD.WIDE.U32 UR24, UR20, UR15, URZ ;  /* 0x0000000f141872a5 */ /* 0x000fe4000f8e00ff */
[----:B------:R-:W-:-:S02]  /*1220*/  UIMAD.WIDE.U32 UR10, UR5, UR8, URZ ;  /* 0x00000008050a72a5 */ /* 0x000fc4000f8e00ff */
[----:B------:R-:W-:Y:S02]  /*1230*/  @UP1 USHF.R.U32.HI UR6, URZ, UR13, UR22 ;  /* 0x0000000dff061299 */ /* 0x000fe40008011616 */
[----:B------:R-:W-:Y:S02]  /*1240*/  UIMAD.WIDE.U32 UR18, UR16, UR12, URZ ;  /* 0x0000000c101272a5 */ /* 0x000fe4000f8e00ff */
[----:B------:R-:W-:Y:S01]  /*1250*/  UIMAD.WIDE.U32 UR22, UR6, UR8, URZ ;  /* 0x00000008061672a5 */ /* 0x000fe2000f8e00ff */
[----:B------:R-:W-:Y:S01]  /*1260*/  UMOV UR24, UR25 ;  /* 0x0000001900187c82 */ /* 0x000fe20008000000 */
[----:B------:R-:W-:Y:S01]  /*1270*/  UMOV UR10, UR11 ;  /* 0x0000000b000a7c82 */ /* 0x000fe20008000000 */
[----:B------:R-:W-:Y:S02]  /*1280*/  USHF.R.U32.HI UR24, URZ, UR4, UR24 ;  /* 0x00000004ff187299 */ /* 0x000fe40008011618 */
[----:B------:R-:W-:Y:S02]  /*1290*/  @UP2 USHF.R.U32.HI UR5, URZ, UR9, UR10 ;  /* 0x00000009ff052299 */ /* 0x000fe4000801160a */
[----:B------:R-:W-:Y:S01]  /*12a0*/  UMOV UR7, UR23 ;  /* 0x0000001700077c82 */ /* 0x000fe20008000000 */
[----:B------:R-:W-:Y:S01]  /*12b0*/  UMOV UR18, UR19 ;  /* 0x0000001300127c82 */ /* 0x000fe20008000000 */
[----:B------:R-:W-:-:S02]  /*12c0*/  @UP2 USHF.R.U32.HI UR6, URZ, UR9, UR7 ;  /* 0x00000009ff062299 */ /* 0x000fc40008011607 */
[----:B------:R-:W-:Y:S02]  /*12d0*/  USHF.R.U32.HI UR13, URZ, UR13, UR18 ;  /* 0x0000000dff0d7299 */ /* 0x000fe40008011612 */
[----:B------:R-:W-:Y:S02]  /*12e0*/  USEL UR4, UR20, UR24, !UP0 ;  /* 0x0000001814047287 */ /* 0x000fe4000c000000 */
[----:B------:R-:W-:Y:S02]  /*12f0*/  UIMAD UR7, UR5, UR21, URZ ;  /* 0x00000015050772a4 */ /* 0x000fe4000f8e02ff */
[----:B------:R-:W-:Y:S02]  /*1300*/  USEL UR5, UR16, UR13, !UP1 ;  /* 0x0000000d10057287 */ /* 0x000fe4000c800000 */
[----:B------:R-:W-:Y:S02]  /*1310*/  UIMAD UR12, UR6, UR21, URZ ;  /* 0x00000015060c72a4 */ /* 0x000fe4000f8e02ff */
[----:B------:R-:W-:-:S02]  /*1320*/  UISETP.GE.AND UP0, UPT, UR4, UR7, UPT ;  /* 0x000000070400728c */ /* 0x000fc4000bf06270 */
[----:B------:R-:W-:Y:S02]  /*1330*/  UIMAD.WIDE.U32 UR10, UR4, UR8, URZ ;  /* 0x00000008040a72a5 */ /* 0x000fe4000f8e00ff */
[----:B------:R-:W-:Y:S02]  /*1340*/  UISETP.GE.OR UP0, UPT, UR5, UR12, UP0 ;  /* 0x0000000c0500728c */ /* 0x000fe40008706670 */
[----:B------:R-:W-:Y:S02]  /*1350*/  UIMAD.WIDE.U32 UR12, UR5, UR8, URZ ;  /* 0x00000008050c72a5 */ /* 0x000fe4000f8e00ff */
[----:B------:R-:W-:Y:S01]  /*1360*/  UIADD3 UR10, UPT, UPT, -UR4, URZ, URZ ;  /* 0x000000ff040a7290 */ /* 0x000fe2000fffe1ff */
[----:B------:R-:W-:Y:S01]  /*1370*/  UMOV UR8, UR11 ;  /* 0x0000000b00087c82 */ /* 0x000fe20008000000 */
[----:B------:R-:W-:Y:S02]  /*1380*/  UIADD3 UR11, UPT, UPT, -UR5, URZ, URZ ;  /* 0x000000ff050b7290 */ /* 0x000fe4000fffe1ff */
[----:B------:R-:W-:-:S03]  /*1390*/  USHF.R.U32.HI UR8, URZ, UR9, UR8 ;  /* 0x00000009ff087299 */ /* 0x000fc60008011608 */
[----:B------:R-:W-:Y:S01]  /*13a0*/  @!UP0 UMOV UR7, UR13 ;  /* 0x0000000d00078c82 */ /* 0x000fe20008000000 */
[----:B------:R-:W-:Y:S02]  /*13b0*/  UIMAD UR20, UR14, UR10, UR20 ;  /* 0x0000000a0e1472a4 */ /* 0x000fe4000f8e0214 */
[----:B------:R-:W-:Y:S02]  /*13c0*/  USEL UR8, UR4, UR8, !UP2 ;  /* 0x0000000804087287 */ /* 0x000fe4000d000000 */
[----:B------:R-:W-:Y:S02]  /*13d0*/  @!UP0 USHF.R.U32.HI UR7, URZ, UR9, UR7 ;  /* 0x00000009ff078299 */ /* 0x000fe40008011607 */
[----:B------:R-:W-:Y:S02]  /*13e0*/  UIADD3 UR9, UPT, UPT, -UR8, URZ, URZ ;  /* 0x000000ff08097290 */ /* 0x000fe4000fffe1ff */
[----:B------:R-:W-:Y:S02]  /*13f0*/  @!UP0 USEL UR7, UR5, UR7, !UP2 ;  /* 0x0000000705078287 */ /* 0x000fe4000d000000 */
[----:B------:R-:W-:-:S02]  /*1400*/  UIMAD UR9, UR21, UR9, UR4 ;  /* 0x00000009150972a4 */ /* 0x000fc4000f8e0204 */
[----:B------:R-:W-:Y:S02]  /*1410*/  @!UP0 UIADD3 UR8, UPT, UPT, UR8, -UR7, URZ ;  /* 0x8000000708088290 */ /* 0x000fe4000fffe0ff */
[----:B------:R-:W-:Y:S02]  /*1420*/  @!UP0 UIMAD UR6, UR9, UR6, UR7 ;  /* 0x00000006090682a4 */ /* 0x000fe4000f8e0207 */
[----:B------:R-:W-:Y:S02]  /*1430*/  @!UP0 UIMAD UR4, UR8, UR21, UR5 ;  /* 0x00000015080482a4 */ /* 0x000fe4000f8e0205 */
[----:B------:R-:W-:Y:S02]  /*1440*/  UIMAD UR16, UR26, UR11, UR16 ;  /* 0x0000000b1a1072a4 */ /* 0x000fe4000f8e0210 */
[----:B------:R-:W-:Y:S01]  /*1450*/  UIMAD UR20, UR4, UR14, UR20 ;  /* 0x0000000e041472a4 */ /* 0x000fe2000f8e0214 */
[----:B------:R-:W-:Y:S02]  /*1460*/  @!UP0 UMOV UR5, UR6 ;  /* 0x0000000600058c82 */ /* 0x000fe40008000000 */
[----:B------:R-:W-:-:S12]  /*1470*/  UIMAD UR16, UR5, UR26, UR16 ;  /* 0x0000001a051072a4 */ /* 0x000fd8000f8e0210 */
.L_x_18:
[----:B------:R-:W-:Y:S02]  /*1480*/  UISETP.NE.AND UP1, UPT, UR27, 0x1, UPT ;  /* 0x000000011b00788c */ /* 0x000fe4000bf25270 */
[----:B------:R-:W-:Y:S02]  /*1490*/  UISETP.NE.AND UP0, UPT, UR17, 0x2, UPT ;  /* 0x000000021100788c */ /* 0x000fe4000bf05270 */
[----:B------:R-:W-:-:S05]  /*14a0*/  ULOP3.LUT UR29, UR29, 0x1000, URZ, 0xc0, !UPT ;  /* 0x000010001d1d7892 */ /* 0x000fca000f8ec0ff */
[----:B------:R-:W-:Y:S07]  /*14b0*/  BRA.U UP1, `(.L_x_19) ;  /* 0x0000000101447547 */ /* 0x000fee000b800000 */
[----:B------:R-:W1:Y:S01]  /*14c0*/  LDCU.128 UR8, c[0x0][0xb10] ;  /* 0x00016200ff0877ac */ /* 0x000e620008000c00 */
[----:B------:R-:W2:Y:S01]  /*14d0*/  LDCU UR12, c[0x0][0xb0c] ;  /* 0x00016180ff0c77ac */ /* 0x000ea20008000800 */
[----:B------:R-:W3:Y:S01]  /*14e0*/  LDCU UR13, c[0x0][0xb20] ;  /* 0x00016400ff0d77ac */ /* 0x000ee20008000800 */
[----:B-1----:R-:W-:Y:S02]  /*14f0*/  UIMAD.WIDE.U32 UR6, UR16, UR8, URZ ;  /* 0x00000008100672a5 */ /* 0x002fe4000f8e00ff */
[----:B------:R-:W-:Y:S02]  /*1500*/  UIMAD.WIDE.U32 UR4, UR20, UR11, URZ ;  /* 0x0000000b140472a5 */ /* 0x000fe4000f8e00ff */
[----:B--2---:R-:W-:Y:S02]  /*1510*/  UISETP.NE.AND UP2, UPT, UR12, 0x1, UPT ;  /* 0x000000010c00788c */ /* 0x004fe4000bf45270 */
[----:B------:R-:W-:Y:S01]  /*1520*/  UISETP.NE.AND UP1, UPT, UR10, 0x1, UPT ;  /* 0x000000010a00788c */ /* 0x000fe2000bf25270 */
[----:B------:R-:W-:-:S02]  /*1530*/  UMOV UR6, UR7 ;  /* 0x0000000700067c82 */ /* 0x000fc40008000000 */
[----:B------:R-:W-:Y:S01]  /*1540*/  UMOV UR4, UR5 ;  /* 0x0000000500047c82 */ /* 0x000fe20008000000 */
[----:B------:R-:W-:Y:S02]  /*1550*/  USHF.R.U32.HI UR6, URZ, UR9, UR6 ;  /* 0x00000009ff067299 */ /* 0x000fe40008011606 */
[----:B---3--:R-:W-:Y:S02]  /*1560*/  USHF.R.U32.HI UR4, URZ, UR13, UR4 ;  /* 0x0000000dff047299 */ /* 0x008fe40008011604 */
[----:B------:R-:W-:Y:S02]  /*1570*/  USEL UR5, UR16, UR6, !UP2 ;  /* 0x0000000610057287 */ /* 0x000fe4000d000000 */
[----:B------:R-:W-:-:S04]  /*1580*/  USEL UR4, UR20, UR4, !UP1 ;  /* 0x0000000414047287 */ /* 0x000fc8000c800000 */
[----:B------:R-:W-:Y:S02]  /*1590*/  UIADD3 UR6, UPT, UPT, UR5, -UR4, URZ ;  /* 0x8000000405067290 */ /* 0x000fe4000fffe0ff */
[----:B------:R-:W-:Y:S02]  /*15a0*/  UIADD3 UR4, UPT, UPT, -UR5, UR4, URZ ;  /* 0x0000000405047290 */ /* 0x000fe4000fffe1ff */
[----:B------:R-:W-:Y:S02]  /*15b0*/  UIMAD UR20, UR6, UR10, UR20 ;  /* 0x0000000a061472a4 */ /* 0x000fe4000f8e0214 */
[----:B------:R-:W-:-:S12]  /*15c0*/  UIMAD UR16, UR4, UR12, UR16 ;  /* 0x0000000c041072a4 */ /* 0x000fd8000f8e0210 */
.L_x_19:
[----:B------:R-:W-:Y:S05]  /*15d0*/  BRA.U !UP5, `(.L_x_20) ;  /* 0x000000010d0c7547 */ /* 0x000fea000b800000 */
[----:B------:R-:W-:Y:S01]  /*15e0*/  UCGABAR_WAIT ;  /* 0x0000000000007dc7 */ /* 0x000fe20008000000 */
[----:B------:R-:W-:Y:S01]  /*15f0*/  CCTL.IVALL ;  /* 0x00000000ff00798f */ /* 0x000fe20002000000 */
[----:B------:R-:W-:Y:S05]  /*1600*/  BRA `(.L_x_21) ;  /* 0x0000000000047947 */ /* 0x000fea0003800000 */
.L_x_20:
[----:B------:R-:W-:Y:S06]  /*1610*/  BAR.SYNC.DEFER_BLOCKING 0x0 ;  /* 0x0000000000007b1d */ /* 0x000fec0000010000 */
.L_x_21:
[----:B------:R-:W-:Y:S05]  /*1620*/  BRA.U UP0, `(.L_x_22) ;  /* 0x0000001500047547 */ /* 0x000fea000b800000 */
[----:B------:R-:W1:Y:S01]  /*1630*/  LDCU UR6, c[0x0][0x38c] ;  /* 0x00007180ff0677ac */ /* 0x000e620008000800 */
[----:B------:R-:W-:Y:S01]  /*1640*/  PLOP3.LUT P1, PT, PT, PT, UP3, 0x80, 0x8 ;  /* 0x000000000008781c */ /* 0x000fe20003f2f038 */
[----:B------:R-:W-:Y:S01]  /*1650*/  IMAD.MOV.U32 R12, RZ, RZ, 0x1 ;  /* 0x00000001ff0c7424 */ /* 0x000fe200078e00ff */
[----:B------:R-:W-:Y:S01]  /*1660*/  ISETP.EQ.OR P2, PT, R0, RZ, P3 ;  /* 0x000000ff0000720c */ /* 0x000fe20001f42670 */
[----:B------:R-:W-:Y:S01]  /*1670*/  UISETP.NE.AND UP1, UPT, UR17, URZ, UPT ;  /* 0x000000ff1100728c */ /* 0x000fe2000bf25270 */
[----:B------:R-:W-:Y:S02]  /*1680*/  PLOP3.LUT P1, PT, P1, PT, PT, 0x8, 0x80 ;  /* 0x000000000080781c */ /* 0x000fe40000f2e170 */
[----:B------:R-:W-:Y:S01]  /*1690*/  CS2R R10, SRZ ;  /* 0x00000000000a7805 */ /* 0x000fe2000001ff00 */
[----:B------:R-:W-:Y:S01]  /*16a0*/  IMAD.MOV.U32 R9, RZ, RZ, RZ ;  /* 0x000000ffff097224 */ /* 0x000fe200078e00ff */
[----:B------:R-:W2:Y:S01]  /*16b0*/  LDCU UR45, c[0x0][0x370] ;  /* 0x00006e00ff2d77ac */ /* 0x000ea20008000800 */
[----:B------:R-:W-:Y:S01]  /*16c0*/  IMAD.MOV.U32 R8, RZ, RZ, 0x1 ;  /* 0x00000001ff087424 */ /* 0x000fe200078e00ff */
[----:B------:R-:W3:Y:S01]  /*16d0*/  LDCU.64 UR40, c[0x0][0x348] ;  /* 0x00006900ff2877ac */ /* 0x000ee20008000a00 */
[----:B------:R-:W-:-:S02]  /*16e0*/  USHF.R.U32.HI UR50, URZ, 0x6, UR29 ;  /* 0x00000006ff327899 */ /* 0x000fc4000801161d */
[----:B-1----:R-:W-:Y:S02]  /*16f0*/  UIADD3 UR5, UPT, UPT, UR6, 0x7f, URZ ;  /* 0x0000007f06057890 */ /* 0x002fe4000fffe0ff */
[----:B------:R-:W-:Y:S02]  /*1700*/  UIADD3 UR51, UPT, UPT, UR6, 0xfe, URZ ;  /* 0x000000fe06337890 */ /* 0x000fe4000fffe0ff */
[----:B------:R-:W-:Y:S01]  /*1710*/  USHF.R.S32.HI UR4, URZ, 0x1f, UR5 ;  /* 0x0000001fff047899 */ /* 0x000fe20008011405 */
[----:B------:R-:W1:Y:S03]  /*1720*/  LDCU UR44, c[0x0][0x374] ;  /* 0x00006e80ff2c77ac */ /* 0x000e660008000800 */
[----:B------:R-:W-:Y:S02]  /*1730*/  ULEA.HI UR4, UR4, UR5, URZ, 0x7 ;  /* 0x0000000504047291 */ /* 0x000fe4000f8f38ff */
[----:B------:R-:W-:-:S02]  /*1740*/  USEL UR31, UR43, 0x2, UP1 ;  /* 0x000000022b1f7887 */ /* 0x000fc40008800000 */
[----:B------:R-:W-:Y:S02]  /*1750*/  USHF.R.S32.HI UR48, URZ, 0x7, UR4 ;  /* 0x00000007ff307899 */ /* 0x000fe40008011404 */
[----:B------:R-:W-:Y:S02]  /*1760*/  UIADD3 UR4, UPT, UPT, UR6, -0x1, URZ ;  /* 0xffffffff06047890 */ /* 0x000fe4000fffe0ff */
[----:B------:R-:W-:Y:S02]  /*1770*/  UISETP.LT.U32.AND UP0, UPT, UR48, 0x3, UPT ;  /* 0x000000033000788c */ /* 0x000fe4000bf01070 */
[----:B------:R-:W-:Y:S02]  /*1780*/  UISETP.GE.U32.AND UP2, UPT, UR4, -0xff, UPT ;  /* 0xffffff010400788c */ /* 0x000fe4000bf46070 */
[----:B------:R-:W-:Y:S01]  /*1790*/  USEL UR46, UR48, 0x3, UP0 ;  /* 0x00000003302e7887 */ /* 0x000fe20008000000 */
[----:B------:R-:W-:-:S03]  /*17a0*/  UMOV UR23, URZ ;  /* 0x000000ff00177c82 */ /* 0x000fc60008000000 */
[----:B------:R-:W-:Y:S02]  /*17b0*/  UIADD3 UR30, UPT, UPT, UR46, -0x1, URZ ;  /* 0xffffffff2e1e7890 */ /* 0x000fe4000fffe0ff */
[----:B------:R-:W-:-:S03]  /*17c0*/  UIADD3 UR49, UPT, UPT, UR48, -UR46, URZ ;  /* 0x8000002e30317290 */ /* 0x000fc6000fffe0ff */
[----:B------:R-:W-:-:S04]  /*17d0*/  @UP2 UIADD3 UR30, UPT, UPT, UR46, URZ, URZ ;  /* 0x000000ff2e1e2290 */ /* 0x000fc8000fffe0ff */
[----:B-123--:R-:W-:-:S12]  /*17e0*/  UIADD3 UR30, UPT, UPT, UR30, 0x1, URZ ;  /* 0x000000011e1e7890 */ /* 0x00efd8000fffe0ff */
.L_x_42:
[----:B------:R-:W-:Y:S01]  /*17f0*/  UISETP.NE.AND UP0, UPT, UR47, URZ, UPT ;  /* 0x000000ff2f00728c */ /* 0x000fe2000bf05270 */
[----:B-1----:R-:W1:Y:S08]  /*1800*/  S2UR UR47, SR_CgaCtaId ;  /* 0x00000000002f79c3 */ /* 0x002e700000008800 */
[----:B------:R-:W-:Y:S05]  /*1810*/  BRA.U UP0, `(.L_x_23) ;  /* 0x0000000100347547 */ /* 0x000fea000b800000 */
[----:B------:R-:W2:Y:S01]  /*1820*/  S2R R0, SR_CgaCtaId ;  /* 0x0000000000007919 */ /* 0x000ea20000008800 */
[----:B------:R-:W-:Y:S02]  /*1830*/  MOV R3, 0x400 ;  /* 0x0000040000037802 */ /* 0x000fe40000000f00 */
[----:B------:R-:W-:Y:S02]  /*1840*/  SHF.L.U32 R2, R8, 0x1f, RZ ;  /* 0x0000001f08027819 */ /* 0x000fe400000006ff */
[----:B--2---:R-:W-:-:S05]  /*1850*/  LEA R0, R0, R3, 0x18 ;  /* 0x0000000300007211 */ /* 0x004fca00078ec0ff */
[----:B------:R-:W-:-:S04]  /*1860*/  IMAD R3, R9, 0x8, R0 ;  /* 0x0000000809037824 */ /* 0x000fc800078e0200 */
[----:B------:R-:W2:Y:S02]  /*1870*/  SYNCS.PHASECHK.TRANS64.TRYWAIT P0, [R3+URZ+0xf0], R2 ;  /* 0x0000f002030075a7 */ /* 0x000ea400080011ff */
[----:B--2---:R-:W-:Y:S05]  /*1880*/  @!P0 BRA `(.L_x_24) ;  /* 0x0000007c00808947 */ /* 0x004fea0003800000 */
.L_x_137:
[----:B------:R-:W-:Y:S01]  /*1890*/  VIADD R9, R9, 0x1 ;  /* 0x0000000109097836 */ /* 0x000fe20000000000 */
[----:B------:R2:W-:Y:S04]  /*18a0*/  SYNCS.ARRIVE.TRANS64.A1T0 RZ, [R3+URZ+0xe0], RZ ;  /* 0x0000e0ff03ff79a7 */ /* 0x0005e800081000ff */
[----:B------:R-:W-:-:S04]  /*18b0*/  ISETP.NE.AND P0, PT, R9, 0x2, PT ;  /* 0x000000020900780c */ /* 0x000fc80003f05270 */
[----:B------:R-:W-:Y:S02]  /*18c0*/  SEL R9, R9, RZ, P0 ;  /* 0x000000ff09097207 */ /* 0x000fe40000000000 */
[----:B--2---:R-:W-:-:S04]  /*18d0*/  SEL R3, RZ, 0x1, P0 ;  /* 0x00000001ff037807 */ /* 0x004fc80000000000 */
[----:B------:R-:W-:-:S07]  /*18e0*/  LOP3.LUT R8, R8, R3, RZ, 0x3c, !PT ;  /* 0x0000000308087212 */ /* 0x000fce00078e3cff */
.L_x_23:
[----:B------:R-:W-:Y:S01]  /*18f0*/  UMOV UR21, 0x400 ;  /* 0x0000040000157882 */ /* 0x000fe20000000000 */
[----:B------:R-:W-:Y:S01]  /*1900*/  SHF.L.U32 R0, R12, 0x1f, RZ ;  /* 0x0000001f0c007819 */ /* 0x000fe200000006ff */
[----:B-1----:R-:W-:Y:S02]  /*1910*/  ULEA UR21, UR47, UR21, 0x18 ;  /* 0x000000152f157291 */ /* 0x002fe4000f8ec0ff */
[----:B------:R-:W-:Y:S02]  /*1920*/  UISETP.GE.U32.AND UP0, UPT, UR51, 0xff, UPT ;  /* 0x000000ff3300788c */ /* 0x000fe4000bf06070 */
[----:B------:R-:W-:Y:S02]  /*1930*/  ULEA UR4, UR23, UR21, 0x3 ;  /* 0x0000001517047291 */ /* 0x000fe4000f8e18ff */
[----:B------:R-:W-:Y:S02]  /*1940*/  USHF.L.U32 UR19, UR20, 0x7, URZ ;  /* 0x0000000714137899 */ /* 0x000fe400080006ff */
[----:B------:R-:W-:Y:S01]  /*1950*/  ULEA UR35, UR16, UR50, 0x7 ;  /* 0x0000003210237291 */ /* 0x000fe2000f8e38ff */
[----:B------:R-:W-:-:S04]  /*1960*/  UMOV UR13, URZ ;  /* 0x000000ff000d7c82 */ /* 0x000fc80008000000 */
[----:B------:R1:W2:Y:S01]  /*1970*/  SYNCS.PHASECHK.TRANS64.TRYWAIT P0, [UR4+0x18], R0 ;  /* 0x00001800ff0075a7 */ /* 0x0002a20008001104 */
[----:B------:R-:W-:Y:S06]  /*1980*/  BRA.U !UP0, `(.L_x_25) ;  /* 0x0000000108f47547 */ /* 0x000fec000b800000 */
[----:B------:R-:W-:Y:S01]  /*1990*/  UMOV UR22, URZ ;  /* 0x000000ff00167c82 */ /* 0x000fe20008000000 */
[----:B------:R-:W-:-:S05]  /*19a0*/  UMOV UR4, UR23 ;  /* 0x0000001700047c82 */ /* 0x000fca0008000000 */
.L_x_31:
[----:B------:R-:W-:Y:S01]  /*19b0*/  ULEA UR33, UR4, UR21, 0x3 ;  /* 0x0000001504217291 */ /* 0x000fe2000f8e18ff */
[----:B--2---:R-:W-:Y:S01]  /*19c0*/  @!P3 MOV R2, 0x10000 ;  /* 0x000100000002b802 */ /* 0x004fe20000000f00 */
[----:B--2-4-:R-:W-:Y:S10]  /*19d0*/  @P0 BRA `(.L_x_26) ;  /* 0x00000000000c0947 */ /* 0x014ff40003800000 */
[----:B------:R-:W-:-:S04]  /*19e0*/  SHF.L.U32 R3, R12, 0x1f, RZ ;  /* 0x0000001f0c037819 */ /* 0x000fc800000006ff */
[----:B------:R-:W2:Y:S02]  /*19f0*/  SYNCS.PHASECHK.TRANS64.TRYWAIT P0, [UR33+0x18], R3 ;  /* 0x00001803ff0075a7 */ /* 0x000ea40008001121 */
[----:B--2---:R-:W-:Y:S05]  /*1a00*/  @!P0 BRA `(.L_x_27) ;  /* 0x0000007c00348947 */ /* 0x004fea0003800000 */
.L_x_26:
[----:B------:R2:W-:Y:S01]  /*1a10*/  @!P3 SYNCS.ARRIVE.TRANS64 RZ, [UR33], R2 ;  /* 0x00000002ffffb9a7 */ /* 0x0005e20008000021 */
[----:B------:R-:W-:-:S04]  /*1a20*/  ULOP3.LUT UR5, UR31, 0x2, URZ, 0xfc, !UPT ;  /* 0x000000021f057892 */ /* 0x000fc8000f8efcff */
[----:B------:R-:W-:-:S09]  /*1a30*/  UISETP.NE.AND UP0, UPT, UR5, 0x2, UPT ;  /* 0x000000020500788c */ /* 0x000fd2000bf05270 */
[----:B------:R-:W-:Y:S05]  /*1a40*/  BRA.U UP0, `(.L_x_28) ;  /* 0x0000000100047547 */ /* 0x000fea000b800000 */
[----:B------:R-:W-:Y:S05]  /*1a50*/  BPT.TRAP 0x1 ;  /* 0x000000040000795c */ /* 0x000fea0000300000 */
.L_x_28:
[----:B------:R-:W-:Y:S04]  /*1a60*/  BSSY.RECONVERGENT B0, `(.L_x_29) ;  /* 0x0000003000007945 */ /* 0x000fe80003800200 */
[----:B------:R-:W-:Y:S05]  /*1a70*/  @P2 BRA `(.L_x_30) ;  /* 0x0000000000042947 */ /* 0x000fea0003800000 */
[----:B------:R-:W-:Y:S05]  /*1a80*/  BPT.TRAP 0x1 ;  /* 0x000000040000795c */ /* 0x000fea0000300000 */
.L_x_30:
[----:B------:R-:W-:Y:S05]  /*1a90*/  BSYNC.RECONVERGENT B0 ;  /* 0x0000000000007941 */ /* 0x000fea0003800200 */
.L_x_29:
[----:B------:R-:W-:Y:S02]  /*1aa0*/  UIADD3 UR5, UPT, UPT, UR4, 0x1, URZ ;  /* 0x0000000104057890 */ /* 0x000fe4000fffe0ff */
[----:B------:R-:W-:Y:S02]  /*1ab0*/  USHF.L.U32 UR4, UR4, 0xf, URZ ;  /* 0x0000000f04047899 */ /* 0x000fe400080006ff */
[----:B------:R-:W-:Y:S02]  /*1ac0*/  UISETP.NE.AND UP0, UPT, UR5, 0x3, UPT ;  /* 0x000000030500788c */ /* 0x000fe4000bf05270 */
[----:B------:R-:W-:Y:S02]  /*1ad0*/  ULEA UR24, UR29, UR4, 0x1 ;  /* 0x000000041d187291 */ /* 0x000fe4000f8e08ff */
[----:B------:R-:W-:Y:S02]  /*1ae0*/  USEL UR6, URZ, 0x1, UP0 ;  /* 0x00000001ff067887 */ /* 0x000fe40008000000 */
[----:B------:R-:W-:-:S02]  /*1af0*/  USEL UR23, UR5, URZ, UP0 ;  /* 0x000000ff05177287 */ /* 0x000fc40008000000 */
[----:B------:R-:W-:Y:S02]  /*1b00*/  UIADD3 UR24, UPT, UPT, UR21, UR24, URZ ;  /* 0x0000001815187290 */ /* 0x000fe4000fffe0ff */
[----:B------:R-:W-:Y:S01]  /*1b10*/  LOP3.LUT R12, R12, UR6, RZ, 0x3c, !PT ;  /* 0x000000060c0c7c12 */ /* 0x000fe2000f8e3cff */
[----:B------:R-:W-:Y:S02]  /*1b20*/  UIADD3 UR6, UP1, UPT, UR40, 0x80, URZ ;  /* 0x0000008028067890 */ /* 0x000fe4000ff3e0ff */
[----:B------:R-:W-:Y:S01]  /*1b30*/  ULEA UR5, UR23, UR21, 0x3 ;  /* 0x0000001517057291 */ /* 0x000fe2000f8e18ff */
[----:B-1----:R-:W-:Y:S01]  /*1b40*/  SHF.L.U32 R0, R12, 0x1f, RZ ;  /* 0x0000001f0c007819 */ /* 0x002fe200000006ff */
[----:B------:R-:W-:Y:S02]  /*1b50*/  USHF.L.U32 UR34, UR22, 0x7, URZ ;  /* 0x0000000716227899 */ /* 0x000fe400080006ff */
[----:B------:R-:W-:Y:S02]  /*1b60*/  UIADD3 UR14, UP0, UPT, UR40, 0x180, URZ ;  /* 0x00000180280e7890 */ /* 0x000fe4000ff1e0ff */
[----:B------:R-:W-:-:S02]  /*1b70*/  UIADD3 UR4, UPT, UPT, UR21, UR4, URZ ;  /* 0x0000000415047290 */ /* 0x000fc4000fffe0ff */
[----:B------:R-:W-:Y:S01]  /*1b80*/  UIADD3.X UR7, UPT, UPT, URZ, UR41, URZ, UP1, !UPT ;  /* 0x00000029ff077290 */ /* 0x000fe20008ffe4ff */
[----:B------:R3:W4:Y:S01]  /*1b90*/  SYNCS.PHASECHK.TRANS64.TRYWAIT P0, [UR5+0x18], R0 ;  /* 0x00001800ff0075a7 */ /* 0x0007220008001105 */
[----:B------:R-:W-:Y:S02]  /*1ba0*/  UIADD3 UR32, UPT, UPT, UR24, 0x8400, URZ ;  /* 0x0000840018207890 */ /* 0x000fe4000fffe0ff */
[----:B------:R-:W-:Y:S02]  /*1bb0*/  UIADD3 UR26, UPT, UPT, UR34, 0x40, URZ ;  /* 0x00000040221a7890 */ /* 0x000fe4000fffe0ff */
[----:B------:R-:W-:Y:S02]  /*1bc0*/  UIADD3 UR24, UPT, UPT, UR24, 0xc400, URZ ;  /* 0x0000c40018187890 */ /* 0x000fe4000fffe0ff */
[----:B------:R-:W-:Y:S02]  /*1bd0*/  UIADD3.X UR15, UPT, UPT, URZ, UR41, URZ, UP0, !UPT ;  /* 0x00000029ff0f7290 */ /* 0x000fe400087fe4ff */
[----:B------:R-:W-:-:S02]  /*1be0*/  UIADD3 UR16, UPT, UPT, UR4, 0x20400, URZ ;  /* 0x0002040004107890 */ /* 0x000fc4000fffe0ff */
[----:B------:R-:W-:Y:S01]  /*1bf0*/  UIADD3 UR8, UPT, UPT, UR4, 0x24400, URZ ;  /* 0x0002440004087890 */ /* 0x000fe2000fffe0ff */
[----:B------:R-:W-:Y:S01]  /*1c00*/  UMOV UR5, 0x30000 ;  /* 0x0003000000057882 */ /* 0x000fe20000000000 */
[----:B------:R-:W-:Y:S01]  /*1c10*/  UMOV UR38, 0x0 ;  /* 0x0000000000267882 */ /* 0x000fe20000000000 */
[----:B------:R-:W-:Y:S01]  /*1c20*/  UMOV UR39, 0x10000000 ;  /* 0x1000000000277882 */ /* 0x000fe20000000000 */
[----:B------:R-:W-:Y:S01]  /*1c30*/  UMOV UR25, UR33 ;  /* 0x0000002100197c82 */ /* 0x000fe20008000000 */
[----:B------:R-:W-:Y:S01]  /*1c40*/  UMOV UR27, UR35 ;  /* 0x00000023001b7c82 */ /* 0x000fe20008000000 */
[----:B------:R-:W-:Y:S01]  /*1c50*/  UMOV UR28, UR36 ;  /* 0x00000024001c7c82 */ /* 0x000fe20008000000 */
[----:B------:R-:W-:Y:S01]  /*1c60*/  UMOV UR17, UR33 ;  /* 0x0000002100117c82 */ /* 0x000fe20008000000 */
[----:B------:R-:W-:Y:S01]  /*1c70*/  UMOV UR20, UR36 ;  /* 0x0000002400147c82 */ /* 0x000fe20008000000 */
[----:B------:R-:W-:Y:S01]  /*1c80*/  UMOV UR18, UR34 ;  /* 0x0000002200127c82 */ /* 0x000fe20008000000 */
[----:B------:R3:W-:Y:S01]  /*1c90*/  UTMALDG.3D.MULTICAST [UR32], [UR6], UR5, desc[UR38] ;  /* 0x00002620060073b4 */ /* 0x0007e20008011805 */
[----:B------:R-:W-:Y:S01]  /*1ca0*/  UMOV UR11, UR19 ;  /* 0x00000013000b7c82 */ /* 0x000fe20008000000 */
[----:B------:R-:W-:Y:S01]  /*1cb0*/  UMOV UR12, UR36 ;  /* 0x00000024000c7c82 */ /* 0x000fe20008000000 */
[----:B------:R-:W-:Y:S01]  /*1cc0*/  UMOV UR9, UR33 ;  /* 0x0000002100097c82 */ /* 0x000fe20008000000 */
[----:B------:R-:W-:Y:S01]  /*1cd0*/  UMOV UR10, UR26 ;  /* 0x0000001a000a7c82 */ /* 0x000fe20008000000 */
[----:B------:R-:W-:Y:S01]  /*1ce0*/  UIADD3 UR22, UPT, UPT, UR22, 0x1, URZ ;  /* 0x0000000116167890 */ /* 0x000fe2000fffe0ff */
[----:B------:R-:W-:Y:S01]  /*1cf0*/  UMOV UR13, UR30 ;  /* 0x0000001e000d7c82 */ /* 0x000fe20008000000 */
[----:B------:R3:W-:Y:S02]  /*1d00*/  UTMALDG.3D.MULTICAST [UR24], [UR6], UR5, desc[UR38] ;  /* 0x00002618060073b4 */ /* 0x0007e40008011805 */
[----:B------:R-:W-:Y:S01]  /*1d10*/  UISETP.NE.AND UP0, UPT, UR22, UR30, UPT ;  /* 0x0000001e1600728c */ /* 0x000fe2000bf05270 */
[----:B------:R-:W-:Y:S01]  /*1d20*/  UMOV UR4, UR23 ;  /* 0x0000001700047c82 */ /* 0x000fe20008000000 */
[----:B------:R3:W-:Y:S01]  /*1d30*/  UTMALDG.3D [UR16], [UR14], desc[UR38] ;  /* 0x000026100e0075b4 */ /* 0x0007e20008011000 */
[----:B------:R3:W-:Y:S06]  /*1d40*/  UTMALDG.3D [UR8], [UR14], desc[UR38] ;  /* 0x000026080e0075b4 */ /* 0x0007ec0008011000 */
[----:B---3--:R-:W-:Y:S05]  /*1d50*/  BRA.U UP0, `(.L_x_31) ;  /* 0xfffffffd00147547 */ /* 0x008fea000b83ffff */
.L_x_25:
[----:B------:R-:W-:Y:S01]  /*1d60*/  ULEA UR4, UR23, UR21, 0x3 ;  /* 0x0000001517047291 */ /* 0x000fe2000f8e18ff */
[----:B-1----:R-:W-:Y:S01]  /*1d70*/  SHF.L.U32 R0, R12, 0x1f, RZ ;  /* 0x0000001f0c007819 */ /* 0x002fe200000006ff */
[----:B------:R-:W-:Y:S01]  /*1d80*/  @!P1 SYNCS.ARRIVE.TRANS64.A1T0 RZ, [UR21+0x78], RZ ;  /* 0x000078ffffff99a7 */ /* 0x000fe20008100015 */
[----:B------:R-:W-:-:S06]  /*1d90*/  UISETP.GT.AND UP0, UPT, UR48, UR46, UPT ;  /* 0x0000002e3000728c */ /* 0x000fcc000bf04270 */
[----:B--2-4-:R1:W2:Y:S03]  /*1da0*/  SYNCS.PHASECHK.TRANS64.TRYWAIT P0, [UR4+0x18], R0 ;  /* 0x00001800ff0075a7 */ /* 0x0142a60008001104 */
[----:B------:R-:W-:Y:S05]  /*1db0*/  BRA.U !UP0, `(.L_x_32) ;  /* 0x0000000108f07547 */ /* 0x000fea000b800000 */
[----:B------:R-:W-:Y:S01]  /*1dc0*/  UIADD3 UR14, UPT, UPT, UR49, UR13, URZ ;  /* 0x0000000d310e7290 */ /* 0x000fe2000fffe0ff */
[----:B------:R-:W-:-:S11]  /*1dd0*/  UMOV UR4, UR23 ;  /* 0x0000001700047c82 */ /* 0x000fd60008000000 */
.L_x_38:
[----:B------:R-:W-:Y:S01]  /*1de0*/  ULEA UR33, UR4, UR21, 0x3 ;  /* 0x0000001504217291 */ /* 0x000fe2000f8e18ff */
[----:B--2---:R-:W-:Y:S01]  /*1df0*/  @!P3 MOV R2, 0x10000 ;  /* 0x000100000002b802 */ /* 0x004fe20000000f00 */
[----:B--2-4-:R-:W-:Y:S10]  /*1e00*/  @P0 BRA `(.L_x_33) ;  /* 0x00000000000c0947 */ /* 0x014ff40003800000 */
[----:B------:R-:W-:-:S04]  /*1e10*/  SHF.L.U32 R3, R12, 0x1f, RZ ;  /* 0x0000001f0c037819 */ /* 0x000fc800000006ff */
[----:B------:R-:W2:Y:S02]  /*1e20*/  SYNCS.PHASECHK.TRANS64.TRYWAIT P0, [UR33+0x18], R3 ;  /* 0x00001803ff0075a7 */ /* 0x000ea40008001121 */
[----:B--2---:R-:W-:Y:S05]  /*1e30*/  @!P0 BRA `(.L_x_34) ;  /* 0x0000007800408947 */ /* 0x004fea0003800000 */
.L_x_33:
[----:B------:R2:W-:Y:S01]  /*1e40*/  @!P3 SYNCS.ARRIVE.TRANS64 RZ, [UR33], R2 ;  /* 0x00000002ffffb9a7 */ /* 0x0005e20008000021 */
[----:B------:R-:W-:-:S04]  /*1e50*/  ULOP3.LUT UR5, UR31, 0x2, URZ, 0xfc, !UPT ;  /* 0x000000021f057892 */ /* 0x000fc8000f8efcff */
[----:B------:R-:W-:-:S09]  /*1e60*/  UISETP.NE.AND UP0, UPT, UR5, 0x2, UPT ;  /* 0x000000020500788c */ /* 0x000fd2000bf05270 */
[----:B------:R-:W-:Y:S05]  /*1e70*/  BRA.U UP0, `(.L_x_35) ;  /* 0x0000000100047547 */ /* 0x000fea000b800000 */
[----:B------:R-:W-:Y:S05]  /*1e80*/  BPT.TRAP 0x1 ;  /* 0x000000040000795c */ /* 0x000fea0000300000 */
.L_x_35:
[----:B------:R-:W-:Y:S04]  /*1e90*/  BSSY.RECONVERGENT B0, `(.L_x_36) ;  /* 0x0000003000007945 */ /* 0x000fe80003800200 */
[----:B------:R-:W-:Y:S05]  /*1ea0*/  @P2 BRA `(.L_x_37) ;  /* 0x0000000000042947 */ /* 0x000fea0003800000 */
[----:B------:R-:W-:Y:S05]  /*1eb0*/  BPT.TRAP 0x1 ;  /* 0x000000040000795c */ /* 0x000fea0000300000 */
.L_x_37:
[----:B------:R-:W-:Y:S05]  /*1ec0*/  BSYNC.RECONVERGENT B0 ;  /* 0x0000000000007941 */ /* 0x000fea0003800200 */
.L_x_36:
[----:B------:R-:W-:Y:S02]  /*1ed0*/  UIADD3 UR5, UPT, UPT, UR4, 0x1, URZ ;  /* 0x0000000104057890 */ /* 0x000fe4000fffe0ff */
[----:B------:R-:W-:Y:S02]  /*1ee0*/  USHF.L.U32 UR7, UR4, 0xf, URZ ;  /* 0x0000000f04077899 */ /* 0x000fe400080006ff */
[----:B------:R-:W-:Y:S02]  /*1ef0*/  UISETP.NE.AND UP0, UPT, UR5, 0x3, UPT ;  /* 0x000000030500788c */ /* 0x000fe4000bf05270 */
[----:B------:R-:W-:Y:S02]  /*1f00*/  ULEA UR24, UR29, UR7, 0x1 ;  /* 0x000000071d187291 */ /* 0x000fe4000f8e08ff */
[----:B------:R-:W-:Y:S02]  /*1f10*/  USEL UR6, URZ, 0x1, UP0 ;  /* 0x00000001ff067887 */ /* 0x000fe40008000000 */
[----:B------:R-:W-:-:S02]  /*1f20*/  USEL UR23, UR5, URZ, UP0 ;  /* 0x000000ff05177287 */ /* 0x000fc40008000000 */
[----:B------:R-:W-:Y:S02]  /*1f30*/  UIADD3 UR4, UP1, UPT, UR40, 0x80, URZ ;  /* 0x0000008028047890 */ /* 0x000fe4000ff3e0ff */
[----:B------:R-:W-:Y:S01]  /*1f40*/  ULEA UR5, UR23, UR21, 0x3 ;  /* 0x0000001517057291 */ /* 0x000fe2000f8e18ff */
[----:B------:R-:W-:Y:S01]  /*1f50*/  LOP3.LUT R12, R12, UR6, RZ, 0x3c, !PT ;  /* 0x000000060c0c7c12 */ /* 0x000fe2000f8e3cff */
[----:B------:R-:W-:Y:S02]  /*1f60*/  UIADD3 UR24, UPT, UPT, UR21, UR24, URZ ;  /* 0x0000001815187290 */ /* 0x000fe4000fffe0ff */
[----:B------:R-:W-:Y:S01]  /*1f70*/  USHF.L.U32 UR34, UR13, 0x7, URZ ;  /* 0x000000070d227899 */ /* 0x000fe200080006ff */
[----:B-1----:R-:W-:Y:S01]  /*1f80*/  SHF.L.U32 R0, R12, 0x1f, RZ ;  /* 0x0000001f0c007819 */ /* 0x002fe200000006ff */
[----:B------:R-:W-:Y:S02]  /*1f90*/  UIADD3 UR6, UP0, UPT, UR40, 0x180, URZ ;  /* 0x0000018028067890 */ /* 0x000fe4000ff1e0ff */
[----:B------:R-:W-:Y:S01]  /*1fa0*/  UIADD3 UR8, UPT, UPT, UR21, UR7, URZ ;  /* 0x0000000715087290 */ /* 0x000fe2000fffe0ff */
[----:B------:R3:W4:Y:S01]  /*1fb0*/  SYNCS.PHASECHK.TRANS64.TRYWAIT P0, [UR5+0x18], R0 ;  /* 0x00001800ff0075a7 */ /* 0x0007220008001105 */
[----:B------:R-:W-:-:S02]  /*1fc0*/  UIADD3.X UR5, UPT, UPT, URZ, UR41, URZ, UP1, !UPT ;  /* 0x00000029ff057290 */ /* 0x000fc40008ffe4ff */
[----:B------:R-:W-:Y:S02]  /*1fd0*/  UIADD3 UR32, UPT, UPT, UR24, 0x8400, URZ ;  /* 0x0000840018207890 */ /* 0x000fe4000fffe0ff */
[----:B------:R-:W-:Y:S02]  /*1fe0*/  UIADD3 UR26, UPT, UPT, UR34, 0x40, URZ ;  /* 0x00000040221a7890 */ /* 0x000fe4000fffe0ff */
[----:B------:R-:W-:Y:S02]  /*1ff0*/  UIADD3 UR24, UPT, UPT, UR24, 0xc400, URZ ;  /* 0x0000c40018187890 */ /* 0x000fe4000fffe0ff */
[----:B------:R-:W-:Y:S02]  /*2000*/  UIADD3.X UR7, UPT, UPT, URZ, UR41, URZ, UP0, !UPT ;  /* 0x00000029ff077290 */ /* 0x000fe400087fe4ff */
[----:B------:R-:W-:Y:S02]  /*2010*/  UIADD3 UR16, UPT, UPT, UR8, 0x20400, URZ ;  /* 0x0002040008107890 */ /* 0x000fe4000fffe0ff */
[----:B------:R-:W-:Y:S01]  /*2020*/  UIADD3 UR8, UPT, UPT, UR8, 0x24400, URZ ;  /* 0x0002440008087890 */ /* 0x000fe2000fffe0ff */
[----:B------:R-:W-:Y:S01]  /*2030*/  UMOV UR10, 0x30000 ;  /* 0x00030000000a7882 */ /* 0x000fe20000000000 */
[----:B------:R-:W-:Y:S01]  /*2040*/  UMOV UR38, 0x0 ;  /* 0x0000000000267882 */ /* 0x000fe20000000000 */
[----:B------:R-:W-:Y:S01]  /*2050*/  UMOV UR39, 0x10000000 ;  /* 0x1000000000277882 */ /* 0x000fe20000000000 */
[----:B------:R-:W-:Y:S01]  /*2060*/  UMOV UR25, UR33 ;  /* 0x0000002100197c82 */ /* 0x000fe20008000000 */
[----:B------:R-:W-:Y:S01]  /*2070*/  UMOV UR27, UR35 ;  /* 0x00000023001b7c82 */ /* 0x000fe20008000000 */
[----:B------:R-:W-:Y:S01]  /*2080*/  UMOV UR28, UR36 ;  /* 0x00000024001c7c82 */ /* 0x000fe20008000000 */
[----:B------:R-:W-:Y:S01]  /*2090*/  UTMALDG.3D.MULTICAST [UR32], [UR4], UR10, desc[UR38] ;  /* 0x00002620040073b4 */ /* 0x000fe2000801180a */
[----:B------:R-:W-:Y:S01]  /*20a0*/  UMOV UR17, UR33 ;  /* 0x0000002100117c82 */ /* 0x000fe20008000000 */
[----:B------:R-:W-:Y:S01]  /*20b0*/  UMOV UR20, UR36 ;  /* 0x0000002400147c82 */ /* 0x000fe20008000000 */
[----:B------:R-:W-:Y:S01]  /*20c0*/  UMOV UR18, UR34 ;  /* 0x0000002200127c82 */ /* 0x000fe20008000000 */
[----:B------:R-:W-:Y:S01]  /*20d0*/  UMOV UR11, UR19 ;  /* 0x00000013000b7c82 */ /* 0x000fe20008000000 */
[----:B------:R-:W-:Y:S01]  /*20e0*/  UMOV UR12, UR36 ;  /* 0x00000024000c7c82 */ /* 0x000fe20008000000 */
[----:B------:R-:W-:Y:S01]  /*20f0*/  UMOV UR9, UR33 ;  /* 0x0000002100097c82 */ /* 0x000fe20008000000 */
[----:B------:R-:W-:Y:S01]  /*2100*/  UIADD3 UR13, UPT, UPT, UR13, 0x1, URZ ;  /* 0x000000010d0d7890 */ /* 0x000fe2000fffe0ff */
[----:B------:R1:W-:Y:S03]  /*2110*/  UTMALDG.3D.MULTICAST [UR24], [UR4], UR10, desc[UR38] ;  /* 0x00002618040073b4 */ /* 0x0003e6000801180a */
[----:B------:R-:W-:Y:S01]  /*2120*/  UISETP.NE.AND UP0, UPT, UR13, UR14, UPT ;  /* 0x0000000e0d00728c */ /* 0x000fe2000bf05270 */
[----:B------:R3:W-:Y:S01]  /*2130*/  UTMALDG.3D [UR16], [UR6], desc[UR38] ;  /* 0x00002610060075b4 */ /* 0x0007e20008011000 */
[----:B-1----:R-:W-:Y:S01]  /*2140*/  UMOV UR10, UR26 ;  /* 0x0000001a000a7c82 */ /* 0x002fe20008000000 */
[----:B------:R-:W-:Y:S01]  /*2150*/  UMOV UR4, UR23 ;  /* 0x0000001700047c82 */ /* 0x000fe20008000000 */
[----:B------:R3:W-:Y:S05]  /*2160*/  UTMALDG.3D [UR8], [UR6], desc[UR38] ;  /* 0x00002608060075b4 */ /* 0x0007ea0008011000 */
[----:B---3--:R-:W-:Y:S05]  /*2170*/  BRA.U UP0, `(.L_x_38) ;  /* 0xfffffffd00187547 */ /* 0x008fea000b83ffff */
.L_x_32:
[C---:B------:R-:W-:Y:S01]  /*2180*/  LEA R3, R11.reuse, UR21, 0x3 ;  /* 0x000000150b037c11 */ /* 0x040fe2000f8e18ff */
[----:B------:R-:W-:Y:S01]  /*2190*/  NOP ;  /* 0x0000000000007918 */ /* 0x000fe20000000000 */
[----:B-1----:R-:W-:Y:S02]  /*21a0*/  SHF.L.U32 R0, R10, 0x1f, RZ ;  /* 0x0000001f0a007819 */ /* 0x002fe400000006ff */
[----:B------:R-:W-:Y:S02]  /*21b0*/  LEA R5, R11, UR21, 0x4 ;  /* 0x000000150b057c11 */ /* 0x000fe4000f8e20ff */
[----:B--2-4-:R-:W1:Y:S02]  /*21c0*/  SYNCS.PHASECHK.TRANS64.TRYWAIT P0, [R3+URZ+0x80], R0 ;  /* 0x00008000030075a7 */ /* 0x014e6400080011ff */
[----:B-1----:R-:W-:Y:S05]  /*21d0*/  @!P0 BRA `(.L_x_39) ;  /* 0x0000007400708947 */ /* 0x002fea0003800000 */
.L_x_140:
[----:B------:R-:W2:Y:S01]  /*21e0*/  LDS.128 R4, [R5+0x110] ;  /* 0x0001100005047984 */ /* 0x000ea20000000c00 */
[----:B------:R-:W-:Y:S01]  /*21f0*/  UISETP.GE.AND UP0, UPT, UR42, 0x1, UPT ;  /* 0x000000012a00788c */ /* 0x000fe2000bf06270 */
[----:B------:R-:W-:Y:S01]  /*2200*/  @!PT LDS RZ, [RZ] ;  /* 0x00000000fffff984 */ /* 0x000fe20000000800 */
[----:B------:R-:W-:Y:S01]  /*2210*/  @!PT LDS RZ, [RZ] ;  /* 0x00000000fffff984 */ /* 0x000fe20000000800 */
[----:B------:R-:W-:Y:S01]  /*2220*/  @!PT LDS RZ, [RZ] ;  /* 0x00000000fffff984 */ /* 0x000fe20000000800 */
[----:B------:R-:W-:Y:S01]  /*2230*/  @!PT LDS RZ, [RZ] ;  /* 0x00000000fffff984 */ /* 0x000fe20000000800 */
[----:B------:R3:W-:Y:S06]  /*2240*/  MEMBAR.ALL.CTA ;  /* 0x0000000000007992 */ /* 0x0007ec0000008000 */
[----:B---3--:R-:W3:Y:S01]  /*2250*/  FENCE.VIEW.ASYNC.S ;  /* 0x00000000000073c6 */ /* 0x008ee20000000000 */
[----:B--2---:R-:W-:-:S13]  /*2260*/  LOP3.LUT P0, RZ, R6, 0x1, RZ, 0xc0, !PT ;  /* 0x0000000106ff7812 */ /* 0x004fda000780c0ff */
[----:B---3--:R-:W-:Y:S01]  /*2270*/  VOTEU.ANY UP1, P0 ;  /* 0x0000000000ff7886 */ /* 0x008fe20000020100 */
[----:B------:R-:W-:-:S13]  /*2280*/  PLOP3.LUT P0, PT, PT, PT, UP1, 0x80, 0x8 ;  /* 0x000000000008781c */ /* 0x000fda0003f0f018 */
[----:B-1----:R-:W-:Y:S02]  /*2290*/  @P0 LOP3.LUT R0, R5, 0xffff, RZ, 0xc0, !PT ;  /* 0x0000ffff05000812 */ /* 0x002fe400078ec0ff */
[----:B------:R-:W-:Y:S02]  /*22a0*/  @P0 MOV R2, R4 ;  /* 0x0000000400020202 */ /* 0x000fe40000000f00 */
[----:B------:R-:W-:Y:S01]  /*22b0*/  @P0 R2UR UR5, R0 ;  /* 0x00000000000502ca */ /* 0x000fe200000e0000 */
[----:B------:R-:W-:Y:S01]  /*22c0*/  VIADD R0, R3, 0x90 ;  /* 0x0000009003007836 */ /* 0x000fe20000000000 */
[----:B------:R-:W-:Y:S02]  /*22d0*/  @P0 SHF.R.U32.HI R4, RZ, 0x10, R5 ;  /* 0x00000010ff040819 */ /* 0x000fe40000011605 */
[----:B------:R-:W-:Y:S02]  /*22e0*/  @P0 R2UR UR6, R2 ;  /* 0x00000000020602ca */ /* 0x000fe400000e0000 */
[----:B------:R-:W-:-:S02]  /*22f0*/  PRMT R0, RZ, 0x654, R0 ;  /* 0x00000654ff007816 */ /* 0x000fc40000000000 */
[----:B------:R-:W-:Y:S02]  /*2300*/  @P0 R2UR UR4, R4 ;  /* 0x00000000040402ca */ /* 0x000fe400000e0000 */
[----:B------:R1:W-:Y:S03]  /*2310*/  SYNCS.ARRIVE.TRANS64.RED.A1T0 RZ, [R0+URZ], RZ ;  /* 0x000000ff00ff79a7 */ /* 0x0003e600081004ff */
[----:B------:R-:W-:-:S04]  /*2320*/  @UP1 UMOV UR37, UR5 ;  /* 0x0000000500251c82 */ /* 0x000fc80008000000 */
[----:B------:R-:W-:-:S04]  /*2330*/  @UP1 UMOV UR43, UR6 ;  /* 0x00000006002b1c82 */ /* 0x000fc80008000000 */
[----:B------:R-:W-:Y:S01]  /*2340*/  @UP1 UMOV UR36, UR4 ;  /* 0x0000000400241c82 */ /* 0x000fe20008000000 */
[----:B------:R-:W-:Y:S05]  /*2350*/  BRA.U !UP0, `(.L_x_40) ;  /* 0x0000000108d47547 */ /* 0x000fea000b800000 */
[----:B------:R-:W2:Y:S01]  /*2360*/  LDCU.128 UR12, c[0x0][0xb10] ;  /* 0x00016200ff0c77ac */ /* 0x000ea20008000c00 */
[----:B------:R-:W3:Y:S01]  /*2370*/  LDCU UR22, c[0x0][0xb20] ;  /* 0x00016400ff1677ac */ /* 0x000ee20008000800 */
[----:B------:R-:W4:Y:S01]  /*2380*/  LDCU UR20, c[0x0][0xb0c] ;  /* 0x00016180ff1477ac */ /* 0x000f220008000800 */
[----:B------:R-:W1:Y:S01]  /*2390*/  LDCU.64 UR8, c[0x0][0xb28] ;  /* 0x00016500ff0877ac */ /* 0x000e620008000a00 */
[----:B------:R-:W-:Y:S02]  /*23a0*/  UISETP.NE.AND UP3, UPT, UR42, 0x1, UPT ;  /* 0x000000012a00788c */ /* 0x000fe4000bf65270 */
[----:B--2---:R-:W-:Y:S02]  /*23b0*/  UIMAD.WIDE.U32 UR6, UR44, UR15, URZ ;  /* 0x0000000f2c0672a5 */ /* 0x004fe4000f8e00ff */
[----:B------:R-:W-:Y:S02]  /*23c0*/  UIMAD.WIDE.U32 UR4, UR45, UR12, URZ ;  /* 0x0000000c2d0472a5 */ /* 0x000fe4000f8e00ff */
[----:B------:R-:W-:-:S02]  /*23d0*/  UISETP.NE.AND UP0, UPT, UR14, 0x1, UPT ;  /* 0x000000010e00788c */ /* 0x000fc4000bf05270 */
[----:B------:R-:W-:Y:S01]  /*23e0*/  UIMAD.WIDE.U32 UR18, UR37, UR15, URZ ;  /* 0x0000000f251272a5 */ /* 0x000fe2000f8e00ff */
[----:B------:R-:W-:Y:S02]  /*23f0*/  UMOV UR6, UR7 ;  /* 0x0000000700067c82 */ /* 0x000fe40008000000 */
[----:B------:R-:W-:Y:S01]  /*2400*/  UMOV UR4, UR5 ;  /* 0x0000000500047c82 */ /* 0x000fe20008000000 */
[----:B---3--:R-:W-:Y:S02]  /*2410*/  USHF.R.U32.HI UR6, URZ, UR22, UR6 ;  /* 0x00000016ff067299 */ /* 0x008fe40008011606 */
[----:B----4-:R-:W-:Y:S02]  /*2420*/  UISETP.NE.AND UP2, UPT, UR20, 0x1, UPT ;  /* 0x000000011400788c */ /* 0x010fe4000bf45270 */
[----:B------:R-:W-:Y:S02]  /*2430*/  USHF.R.U32.HI UR4, URZ, UR13, UR4 ;  /* 0x0000000dff047299 */ /* 0x000fe40008011604 */
[----:B------:R-:W-:-:S02]  /*2440*/  USEL UR5, UR44, UR6, !UP0 ;  /* 0x000000062c057287 */ /* 0x000fc4000c000000 */
[----:B------:R-:W-:Y:S02]  /*2450*/  USEL UR6, UR45, UR4, !UP2 ;  /* 0x000000042d067287 */ /* 0x000fe4000d000000 */
[----:B-1----:R-:W-:Y:S01]  /*2460*/  UIMAD.WIDE.U32 UR10, UR5, UR8, URZ ;  /* 0x00000008050a72a5 */ /* 0x002fe2000f8e00ff */
[----:B------:R-:W-:Y:S01]  /*2470*/  UMOV UR4, UR19 ;  /* 0x0000001300047c82 */ /* 0x000fe20008000000 */
[----:B------:R-:W-:Y:S02]  /*2480*/  UIMAD.WIDE.U32 UR16, UR43, UR12, URZ ;  /* 0x0000000c2b1072a5 */ /* 0x000fe4000f8e00ff */
[----:B------:R-:W-:-:S03]  /*2490*/  UIMAD.WIDE.U32 UR18, UR6, UR8, URZ ;  /* 0x00000008061272a5 */ /* 0x000fc6000f8e00ff */
[----:B------:R-:W-:Y:S01]  /*24a0*/  UMOV UR10, UR11 ;  /* 0x0000000b000a7c82 */ /* 0x000fe20008000000 */
[----:B------:R-:W-:Y:S02]  /*24b0*/  USHF.R.U32.HI UR4, URZ, UR22, UR4 ;  /* 0x00000016ff047299 */ /* 0x000fe40008011604 */
[----:B------:R-:W-:Y:S01]  /*24c0*/  @UP3 USHF.R.U32.HI UR5, URZ, UR9, UR10 ;  /* 0x00000009ff053299 */ /* 0x000fe2000801160a */
[----:B------:R-:W-:Y:S01]  /*24d0*/  UMOV UR16, UR17 ;  /* 0x0000001100107c82 */ /* 0x000fe20008000000 */
[----:B------:R-:W-:Y:S01]  /*24e0*/  UMOV UR18, UR19 ;  /* 0x0000001300127c82 */ /* 0x000fe20008000000 */
[----:B------:R-:W-:Y:S02]  /*24f0*/  USHF.R.U32.HI UR13, URZ, UR13, UR16 ;  /* 0x0000000dff0d7299 */ /* 0x000fe40008011610 */
[----:B------:R-:W-:Y:S02]  /*2500*/  USEL UR4, UR37, UR4, !UP0 ;  /* 0x0000000425047287 */ /* 0x000fe4000c000000 */
[----:B------:R-:W-:-:S02]  /*2510*/  @UP3 USHF.R.U32.HI UR6, URZ, UR9, UR18 ;  /* 0x00000009ff063299 */ /* 0x000fc40008011612 */
[----:B------:R-:W-:Y:S02]  /*2520*/  UIMAD UR7, UR42, UR5, URZ ;  /* 0x000000052a0772a4 */ /* 0x000fe4000f8e02ff */
[----:B------:R-:W-:Y:S02]  /*2530*/  USEL UR5, UR43, UR13, !UP2 ;  /* 0x0000000d2b057287 */ /* 0x000fe4000d000000 */
[----:B------:R-:W-:Y:S02]  /*2540*/  UIMAD UR10, UR42, UR6, URZ ;  /* 0x000000062a0a72a4 */ /* 0x000fe4000f8e02ff */
[----:B------:R-:W-:Y:S02]  /*2550*/  UISETP.GE.AND UP0, UPT, UR4, UR7, UPT ;  /* 0x000000070400728c */ /* 0x000fe4000bf06270 */
[----:B------:R-:W-:Y:S02]  /*2560*/  UIMAD.WIDE.U32 UR12, UR4, UR8, URZ ;  /* 0x00000008040c72a5 */ /* 0x000fe4000f8e00ff */
[----:B------:R-:W-:-:S02]  /*2570*/  UISETP.GE.OR UP0, UPT, UR5, UR10, UP0 ;  /* 0x0000000a0500728c */ /* 0x000fc40008706670 */
        /* <DEDUP_REMOVED lines=19> */
.L_x_40:
[----:B------:R-:W2:Y:S02]  /*26b0*/  LDCU UR4, c[0x0][0xb30] ;  /* 0x00016600ff0477ac */ /* 0x000ea40008000800 */
[----:B--2---:R-:W-:-:S09]  /*26c0*/  UISETP.NE.AND UP0, UPT, UR4, 0x1, UPT ;  /* 0x000000010400788c */ /* 0x004fd2000bf05270 */
[----:B------:R-:W-:Y:S05]  /*26d0*/  BRA.U UP0, `(.L_x_41) ;  /* 0x0000000100447547 */ /* 0x000fea000b800000 */
[----:B------:R-:W2:Y:S01]  /*26e0*/  LDCU.128 UR8, c[0x0][0xb10] ;  /* 0x00016200ff0877ac */ /* 0x000ea20008000c00 */
[----:B------:R-:W3:Y:S01]  /*26f0*/  LDCU UR12, c[0x0][0xb0c] ;  /* 0x00016180ff0c77ac */ /* 0x000ee20008000800 */
[----:B------:R-:W4:Y:S01]  /*2700*/  LDCU UR13, c[0x0][0xb20] ;  /* 0x00016400ff0d77ac */ /* 0x000f220008000800 */
[----:B--2---:R-:W-:Y:S02]  /*2710*/  UIMAD.WIDE.U32 UR6, UR43, UR8, URZ ;  /* 0x000000082b0672a5 */ /* 0x004fe4000f8e00ff */
[----:B------:R-:W-:Y:S02]  /*2720*/  UIMAD.WIDE.U32 UR4, UR37, UR11, URZ ;  /* 0x0000000b250472a5 */ /* 0x000fe4000f8e00ff */
[----:B---3--:R-:W-:Y:S02]  /*2730*/  UISETP.NE.AND UP2, UPT, UR12, 0x1, UPT ;  /* 0x000000010c00788c */ /* 0x008fe4000bf45270 */
[----:B------:R-:W-:Y:S01]  /*2740*/  UISETP.NE.AND UP0, UPT, UR10, 0x1, UPT ;  /* 0x000000010a00788c */ /* 0x000fe2000bf05270 */
[----:B------:R-:W-:-:S02]  /*2750*/  UMOV UR6, UR7 ;  /* 0x0000000700067c82 */ /* 0x000fc40008000000 */
[----:B------:R-:W-:Y:S01]  /*2760*/  UMOV UR4, UR5 ;  /* 0x0000000500047c82 */ /* 0x000fe20008000000 */
[----:B------:R-:W-:Y:S02]  /*2770*/  USHF.R.U32.HI UR9, URZ, UR9, UR6 ;  /* 0x00000009ff097299 */ /* 0x000fe40008011606 */
[----:B----4-:R-:W-:Y:S02]  /*2780*/  USHF.R.U32.HI UR4, URZ, UR13, UR4 ;  /* 0x0000000dff047299 */ /* 0x010fe40008011604 */
[----:B------:R-:W-:Y:S02]  /*2790*/  USEL UR5, UR43, UR9, !UP2 ;  /* 0x000000092b057287 */ /* 0x000fe4000d000000 */
[----:B------:R-:W-:-:S04]  /*27a0*/  USEL UR4, UR37, UR4, !UP0 ;  /* 0x0000000425047287 */ /* 0x000fc8000c000000 */
[----:B------:R-:W-:Y:S02]  /*27b0*/  UIADD3 UR6, UPT, UPT, UR5, -UR4, URZ ;  /* 0x8000000405067290 */ /* 0x000fe4000fffe0ff */
[----:B------:R-:W-:Y:S02]  /*27c0*/  UIADD3 UR4, UPT, UPT, -UR5, UR4, URZ ;  /* 0x0000000405047290 */ /* 0x000fe4000fffe1ff */
[----:B------:R-:W-:Y:S02]  /*27d0*/  UIMAD UR37, UR6, UR10, UR37 ;  /* 0x0000000a062572a4 */ /* 0x000fe4000f8e0225 */
[----:B------:R-:W-:-:S12]  /*27e0*/  UIMAD UR43, UR4, UR12, UR43 ;  /* 0x0000000c042b72a4 */ /* 0x000fd8000f8e022b */
.L_x_41:
[----:B------:R-:W-:Y:S01]  /*27f0*/  VIADD R11, R11, 0x1 ;  /* 0x000000010b0b7836 */ /* 0x000fe20000000000 */
[----:B------:R-:W-:Y:S01]  /*2800*/  R2UR UR4, R82 ;  /* 0x00000000520472ca */ /* 0x000fe200000e0000 */
[----:B------:R-:W-:Y:S01]  /*2810*/  UIADD3 UR20, UPT, UPT, UR37, UR63, URZ ;  /* 0x0000003f25147290 */ /* 0x000fe2000fffe0ff */
[----:B------:R-:W-:Y:S02]  /*2820*/  PLOP3.LUT P1, PT, PT, PT, PT, 0x80, 0x8 ;  /* 0x000000000008781c */ /* 0x000fe40003f2f070 */
[----:B------:R-:W-:-:S04]  /*2830*/  ISETP.NE.AND P0, PT, R11, 0x2, PT ;  /* 0x000000020b00780c */ /* 0x000fc80003f05270 */
[----:B------:R-:W-:Y:S02]  /*2840*/  SEL R3, RZ, 0x1, P0 ;  /* 0x00000001ff037807 */ /* 0x000fe40000000000 */
[----:B------:R-:W-:Y:S02]  /*2850*/  SEL R11, R11, RZ, P0 ;  /* 0x000000ff0b0b7207 */ /* 0x000fe40000000000 */
[----:B------:R-:W-:Y:S01]  /*2860*/  LOP3.LUT R10, R10, R3, RZ, 0x3c, !PT ;  /* 0x000000030a0a7212 */ /* 0x000fe200078e3cff */
[----:B------:R-:W-:Y:S01]  /*2870*/  UIADD3 UR16, UPT, UPT, UR43, UR4, URZ ;  /* 0x000000042b107290 */ /* 0x000fe2000fffe0ff */
[----:B------:R-:W-:Y:S11]  /*2880*/  BRA.U UP1, `(.L_x_42) ;  /* 0xffffffed01d87547 */ /* 0x000ff6000b83ffff */
[----:B------:R-:W-:Y:S01]  /*2890*/  UIADD3 UR21, UPT, UPT, UR21, 0x18, URZ ;  /* 0x0000001815157890 */ /* 0x000fe2000fffe0ff */
[----:B------:R-:W-:-:S03]  /*28a0*/  SHF.L.U32 R3, R12, 0x1f, RZ ;  /* 0x0000001f0c037819 */ /* 0x000fc600000006ff */
[----:B------:R-:W-:-:S09]  /*28b0*/  ULEA UR4, UR23, UR21, 0x3 ;  /* 0x0000001517047291 */ /* 0x000fd2000f8e18ff */
[----:B------:R-:W2:Y:S02]  /*28c0*/  SYNCS.PHASECHK.TRANS64.TRYWAIT P0, [UR4], R3 ;  /* 0x00000003ff0075a7 */ /* 0x000ea40008001104 */
[----:B--2---:R-:W-:Y:S05]  /*28d0*/  @!P0 BRA `(.L_x_43) ;  /* 0x0000006c00c48947 */ /* 0x004fea0003800000 */
.L_x_142:
[----:B------:R-:W-:-:S04]  /*28e0*/  UIADD3 UR4, UPT, UPT, UR23, 0x1, URZ ;  /* 0x0000000117047890 */ /* 0x000fc8000fffe0ff */
[----:B------:R-:W-:-:S04]  /*28f0*/  UISETP.NE.AND UP0, UPT, UR4, 0x3, UPT ;  /* 0x000000030400788c */ /* 0x000fc8000bf05270 */
[----:B------:R-:W-:Y:S02]  /*2900*/  USEL UR6, URZ, 0x1, UP0 ;  /* 0x00000001ff067887 */ /* 0x000fe40008000000 */
[----:B------:R-:W-:-:S04]  /*2910*/  USEL UR4, UR4, URZ, UP0 ;  /* 0x000000ff04047287 */ /* 0x000fc80008000000 */
[----:B------:R-:W-:Y:S01]  /*2920*/  ULEA UR5, UR4, UR21, 0x3 ;  /* 0x0000001504057291 */ /* 0x000fe2000f8e18ff */
[----:B------:R-:W-:-:S04]  /*2930*/  LOP3.LUT R12, R12, UR6, RZ, 0x3c, !PT ;  /* 0x000000060c0c7c12 */ /* 0x000fc8000f8e3cff */
[----:B-1----:R-:W-:-:S04]  /*2940*/  SHF.L.U32 R3, R12, 0x1f, RZ ;  /* 0x0000001f0c037819 */ /* 0x002fc800000006ff */
[----:B------:R-:W1:Y:S02]  /*2950*/  SYNCS.PHASECHK.TRANS64.TRYWAIT P0, [UR5], R3 ;  /* 0x00000003ff0075a7 */ /* 0x000e640008001105 */
[----:B-1----:R-:W-:Y:S05]  /*2960*/  @!P0 BRA `(.L_x_44) ;  /* 0x0000006c00b88947 */ /* 0x002fea0003800000 */
.L_x_144:
[----:B------:R-:W-:-:S04]  /*2970*/  UIADD3 UR4, UPT, UPT, UR4, 0x1, URZ ;  /* 0x0000000104047890 */ /* 0x000fc8000fffe0ff */
[----:B------:R-:W-:-:S04]  /*2980*/  UISETP.NE.AND UP0, UPT, UR4, 0x3, UPT ;  /* 0x000000030400788c */ /* 0x000fc8000bf05270 */
[----:B------:R-:W-:Y:S02]  /*2990*/  USEL UR5, URZ, 0x1, UP0 ;  /* 0x00000001ff057887 */ /* 0x000fe40008000000 */
[----:B------:R-:W-:-:S04]  /*29a0*/  USEL UR4, UR4, URZ, UP0 ;  /* 0x000000ff04047287 */ /* 0x000fc80008000000 */
[----:B------:R-:W-:Y:S01]  /*29b0*/  ULEA UR4, UR4, UR21, 0x3 ;  /* 0x0000001504047291 */ /* 0x000fe2000f8e18ff */
[----:B-1----:R-:W-:-:S04]  /*29c0*/  LOP3.LUT R3, R12, UR5, RZ, 0x3c, !PT ;  /* 0x000000050c037c12 */ /* 0x002fc8000f8e3cff */
[----:B------:R-:W-:Y:S01]  /*29d0*/  SHF.L.U32 R3, R3, 0x1f, RZ ;  /* 0x0000001f03037819 */ /* 0x000fe200000006ff */
[----:B------:R-:W-:-:S07]  /*29e0*/  IMAD.U32 R0, RZ, RZ, UR4 ;  /* 0x00000004ff007e24 */ /* 0x000fce000f8e00ff */
.L_x_45:
[----:B-1----:R1:W2:Y:S02]  /*29f0*/  SYNCS.PHASECHK.TRANS64.TRYWAIT P0, [R0+URZ], R3 ;  /* 0x00000003000075a7 */ /* 0x0022a400080011ff */
[----:B--2---:R-:W-:Y:S05]  /*2a00*/  @!P0 NANOSLEEP.SYNCS 0x989680 ;  /* 0x009896800000895d */ /* 0x004fea0003900000 */
[----:B------:R-:W2:Y:S02]  /*2a10*/  @!P0 SYNCS.PHASECHK.TRANS64 P0, [R0+URZ], R3 ;  /* 0x00000003000085a7 */ /* 0x000ea400080010ff */
[----:B--2---:R-:W-:Y:S05]  /*2a20*/  @P0 EXIT ;  /* 0x000000000000094d */ /* 0x004fea0003800000 */
[----:B------:R-:W-:Y:S05]  /*2a30*/  BRA `(.L_x_45) ;  /* 0xfffffffc00ec7947 */ /* 0x000fea000383ffff */
.L_x_22:
[----:B------:R-:W-:-:S04]  /*2a40*/  UISETP.NE.AND UP0, UPT, UR47, URZ, UPT ;  /* 0x000000ff2f00728c */ /* 0x000fc8000bf05270 */
[----:B------:R-:W-:-:S09]  /*2a50*/  UISETP.NE.OR UP0, UPT, UR17, 0x1, UP0 ;  /* 0x000000011100788c */ /* 0x000fd20008705670 */
[----:B------:R-:W-:Y:S05]  /*2a60*/  BRA.U UP0, `(.L_x_46) ;  /* 0x0000000500487547 */ /* 0x000fea000b800000 */
[----:B------:R-:W-:Y:S01]  /*2a70*/  ISETP.GE.U32.AND P2, PT, R0, 0x2, PT ;  /* 0x000000020000780c */ /* 0x000fe20003f46070 */
[----:B------:R-:W-:Y:S01]  /*2a80*/  IMAD.MOV.U32 R12, RZ, RZ, 0x1 ;  /* 0x00000001ff0c7424 */ /* 0x000fe200078e00ff */
[----:B------:R-:W-:Y:S02]  /*2a90*/  CS2R R10, SRZ ;  /* 0x00000000000a7805 */ /* 0x000fe4000001ff00 */
[----:B------:R-:W-:Y:S01]  /*2aa0*/  CS2R R8, SRZ ;  /* 0x0000000000087805 */ /* 0x000fe2000001ff00 */
[----:B------:R-:W-:Y:S01]  /*2ab0*/  UMOV UR6, 0x400 ;  /* 0x0000040000067882 */ /* 0x000fe20000000000 */
[----:B------:R-:W-:Y:S01]  /*2ac0*/  UMOV UR5, URZ ;  /* 0x000000ff00057c82 */ /* 0x000fe20008000000 */
[----:B------:R-:W-:-:S12]  /*2ad0*/  ULEA UR6, UR47, UR6, 0x18 ;  /* 0x000000062f067291 */ /* 0x000fd8000f8ec0ff */
.L_x_50:
[----:B------:R-:W-:Y:S02]  /*2ae0*/  LEA R2, R8, UR6, 0x3 ;  /* 0x0000000608027c11 */ /* 0x000fe4000f8e18ff */
[----:B------:R-:W-:-:S03]  /*2af0*/  SHF.L.U32 R5, R9, 0x1f, RZ ;  /* 0x0000001f09057819 */ /* 0x000fc600000006ff */
[----:B------:R-:W-:Y:S01]  /*2b00*/  VIADD R4, R2, 0xf0 ;  /* 0x000000f002047836 */ /* 0x000fe20000000000 */
[----:B------:R-:W1:Y:S02]  /*2b10*/  SYNCS.PHASECHK.TRANS64.TRYWAIT P0, [R2+URZ+0xe0], R5 ;  /* 0x0000e005020075a7 */ /* 0x000e6400080011ff */
[----:B-1----:R-:W-:Y:S05]  /*2b20*/  @!P0 BRA `(.L_x_47) ;  /* 0x0000006c00608947 */ /* 0x002fea0003800000 */
.L_x_145:
[----:B------:R-:W-:Y:S01]  /*2b30*/  ULEA UR4, UR5, UR6, 0x3 ;  /* 0x0000000605047291 */ /* 0x000fe2000f8e18ff */
[----:B------:R-:W-:Y:S02]  /*2b40*/  PRMT R4, RZ, 0x654, R4 ;  /* 0x00000654ff047816 */ /* 0x000fe40000000004 */
[----:B-1----:R-:W-:Y:S01]  /*2b50*/  SHF.L.U32 R5, R12, 0x1f, RZ ;  /* 0x0000001f0c057819 */ /* 0x002fe200000006ff */
[----:B------:R-:W-:Y:S01]  /*2b60*/  UIADD3 UR7, UPT, UPT, UR4, 0x80, URZ ;  /* 0x0000008004077890 */ /* 0x000fe2000fffe0ff */
[----:B------:R1:W-:Y:S05]  /*2b70*/  SYNCS.ARRIVE.TRANS64.RED.A1T0 RZ, [R4+URZ], RZ ;  /* 0x000000ff04ff79a7 */ /* 0x0003ea00081004ff */
[----:B------:R-:W-:Y:S01]  /*2b80*/  IMAD.U32 R7, RZ, RZ, UR7 ;  /* 0x00000007ff077e24 */ /* 0x000fe2000f8e00ff */
[----:B------:R-:W2:Y:S04]  /*2b90*/  SYNCS.PHASECHK.TRANS64.TRYWAIT P0, [UR4+0x90], R5 ;  /* 0x00009005ff0075a7 */ /* 0x000ea80008001104 */
[----:B------:R-:W-:Y:S01]  /*2ba0*/  PRMT R6, R0, 0x654, R7 ;  /* 0x0000065400067816 */ /* 0x000fe20000000007 */
[----:B-1----:R-:W-:Y:S01]  /*2bb0*/  @!P2 IMAD.MOV.U32 R4, RZ, RZ, 0x10 ;  /* 0x00000010ff04a424 */ /* 0x002fe200078e00ff */
[----:B--2---:R-:W-:Y:S06]  /*2bc0*/  @!P0 BRA `(.L_x_48) ;  /* 0x0000006c004c8947 */ /* 0x004fec0003800000 */
.L_x_147:
[----:B------:R-:W-:Y:S01]  /*2bd0*/  ULEA UR8, UR5, UR6, 0x4 ;  /* 0x0000000605087291 */ /* 0x000fe2000f8e20ff */
[----:B------:R-:W-:Y:S01]  /*2be0*/  SEL R3, R6, R3, !P2 ;  /* 0x0000000306037207 */ /* 0x000fe20005000000 */
[----:B------:R-:W-:Y:S01]  /*2bf0*/  UIADD3 UR9, UPT, UPT, UR4, 0x80, URZ ;  /* 0x0000008004097890 */ /* 0x000fe2000fffe0ff */
[----:B-1----:R-:W-:Y:S01]  /*2c00*/  LEA R2, R11, UR6, 0x3 ;  /* 0x000000060b027c11 */ /* 0x002fe2000f8e18ff */
[----:B------:R-:W-:Y:S01]  /*2c10*/  UIADD3 UR8, UPT, UPT, UR8, 0x110, URZ ;  /* 0x0000011008087890 */ /* 0x000fe2000fffe0ff */
[----:B------:R-:W-:Y:S01]  /*2c20*/  SHF.L.U32 R5, R10, 0x1f, RZ ;  /* 0x0000001f0a057819 */ /* 0x000fe200000006ff */
[----:B------:R1:W-:Y:S01]  /*2c30*/  @!P2 SYNCS.ARRIVE.TRANS64.RED RZ, [R3+URZ], R4 ;  /* 0x0000000403ffa9a7 */ /* 0x0003e200080004ff */
[----:B------:R-:W-:Y:S01]  /*2c40*/  UIADD3 UR4, UPT, UPT, UR5, 0x1, URZ ;  /* 0x0000000105047890 */ /* 0x000fe2000fffe0ff */
[----:B------:R-:W-:-:S03]  /*2c50*/  VIADD R8, R8, 0x1 ;  /* 0x0000000108087836 */ /* 0x000fc60000000000 */
[----:B------:R-:W-:Y:S02]  /*2c60*/  UISETP.NE.AND UP0, UPT, UR4, 0x2, UPT ;  /* 0x000000020400788c */ /* 0x000fe4000bf05270 */
[----:B------:R-:W-:Y:S06]  /*2c70*/  UGETNEXTWORKID.BROADCAST [UR8], [UR9] ;  /* 0x00000000080073ca */ /* 0x000fec0008000100 */
[----:B------:R-:W-:Y:S01]  /*2c80*/  USEL UR7, URZ, 0x1, UP0 ;  /* 0x00000001ff077887 */ /* 0x000fe20008000000 */
[----:B------:R-:W-:Y:S01]  /*2c90*/  ISETP.NE.AND P0, PT, R8, 0x2, PT ;  /* 0x000000020800780c */ /* 0x000fe20003f05270 */
[----:B------:R-:W-:Y:S01]  /*2ca0*/  USEL UR5, UR4, URZ, UP0 ;  /* 0x000000ff04057287 */ /* 0x000fe20008000000 */
[----:B------:R-:W2:Y:S03]  /*2cb0*/  SYNCS.PHASECHK.TRANS64.TRYWAIT P1, [R2+URZ+0x80], R5 ;  /* 0x00008005020075a7 */ /* 0x000ea600080211ff */
[----:B------:R-:W-:Y:S01]  /*2cc0*/  LOP3.LUT R12, R12, UR7, RZ, 0x3c, !PT ;  /* 0x000000070c0c7c12 */ /* 0x000fe2000f8e3cff */
[----:B-12---:R-:W-:Y:S07]  /*2cd0*/  @!P1 BRA `(.L_x_49) ;  /* 0x0000006c00209947 */ /* 0x006fee0003800000 */
.L_x_148:
[C---:B------:R-:W-:Y:S01]  /*2ce0*/  LEA R4, R11.reuse, UR6, 0x4 ;  /* 0x000000060b047c11 */ /* 0x040fe2000f8e20ff */
[----:B-1----:R-:W-:Y:S01]  /*2cf0*/  VIADD R2, R2, 0x90 ;  /* 0x0000009002027836 */ /* 0x002fe20000000000 */
[----:B------:R-:W-:Y:S01]  /*2d00*/  SEL R8, R8, RZ, P0 ;  /* 0x000000ff08087207 */ /* 0x000fe20000000000 */
[----:B------:R-:W-:-:S03]  /*2d10*/  VIADD R11, R11, 0x1 ;  /* 0x000000010b0b7836 */ /* 0x000fc60000000000 */
[----:B------:R-:W1:Y:S01]  /*2d20*/  LDS.128 R4, [R4+0x110] ;  /* 0x0001100004047984 */ /* 0x000e620000000c00 */
[----:B------:R-:W-:Y:S02]  /*2d30*/  PRMT R2, RZ, 0x654, R2 ;  /* 0x00000654ff027816 */ /* 0x000fe40000000002 */
[C---:B------:R-:W-:Y:S01]  /*2d40*/  ISETP.NE.AND P1, PT, R11.reuse, 0x2, PT ;  /* 0x000000020b00780c */ /* 0x040fe20003f25270 */
[----:B------:R-:W-:Y:S01]  /*2d50*/  @!PT LDS RZ, [RZ] ;  /* 0x00000000fffff984 */ /* 0x000fe20000000800 */
[----:B------:R-:W-:Y:S01]  /*2d60*/  @!PT LDS RZ, [RZ] ;  /* 0x00000000fffff984 */ /* 0x000fe20000000800 */
[----:B------:R-:W-:Y:S01]  /*2d70*/  @!PT LDS RZ, [RZ] ;  /* 0x00000000fffff984 */ /* 0x000fe20000000800 */
[----:B------:R-:W-:Y:S01]  /*2d80*/  @!PT LDS RZ, [RZ] ;  /* 0x00000000fffff984 */ /* 0x000fe20000000800 */
[----:B------:R2:W-:Y:S06]  /*2d90*/  MEMBAR.ALL.CTA ;  /* 0x0000000000007992 */ /* 0x0005ec0000008000 */
[----:B--2---:R-:W2:Y:S01]  /*2da0*/  FENCE.VIEW.ASYNC.S ;  /* 0x00000000000073c6 */ /* 0x004ea20000000000 */
[----:B------:R-:W-:Y:S01]  /*2db0*/  SEL R11, R11, RZ, P1 ;  /* 0x000000ff0b0b7207 */ /* 0x000fe20000800000 */
[----:B--2---:R2:W-:Y:S01]  /*2dc0*/  SYNCS.ARRIVE.TRANS64.RED.A1T0 RZ, [R2+URZ], RZ ;  /* 0x000000ff02ff79a7 */ /* 0x0045e200081004ff */
[----:B-1----:R-:W-:-:S02]  /*2dd0*/  LOP3.LUT P3, RZ, R6, 0x1, RZ, 0xc0, !PT ;  /* 0x0000000106ff7812 */ /* 0x002fc4000786c0ff */
[----:B------:R-:W-:-:S04]  /*2de0*/  SEL R5, RZ, 0x1, P1 ;  /* 0x00000001ff057807 */ /* 0x000fc80000800000 */
[----:B------:R-:W-:Y:S02]  /*2df0*/  LOP3.LUT R10, R10, R5, RZ, 0x3c, !PT ;  /* 0x000000050a0a7212 */ /* 0x000fe400078e3cff */
[----:B--2---:R-:W-:-:S04]  /*2e00*/  SEL R2, RZ, 0x1, P0 ;  /* 0x00000001ff027807 */ /* 0x004fc80000000000 */
[----:B------:R-:W-:Y:S01]  /*2e10*/  LOP3.LUT R9, R9, R2, RZ, 0x3c, !PT ;  /* 0x0000000209097212 */ /* 0x000fe200078e3cff */
[----:B------:R-:W-:Y:S06]  /*2e20*/  @P3 BRA `(.L_x_50) ;  /* 0xfffffffc002c3947 */ /* 0x000fec000383ffff */
[----:B------:R-:W-:Y:S01]  /*2e30*/  ULEA UR4, UR5, UR6, 0x3 ;  /* 0x0000000605047291 */ /* 0x000fe2000f8e18ff */
[----:B------:R-:W-:-:S08]  /*2e40*/  SHF.L.U32 R3, R12, 0x1f, RZ ;  /* 0x0000001f0c037819 */ /* 0x000fd000000006ff */
[----:B------:R-:W1:Y:S02]  /*2e50*/  SYNCS.PHASECHK.TRANS64 P0, [UR4+0x90], R3 ;  /* 0x00009003ff0075a7 */ /* 0x000e640008001004 */
[----:B-1----:R-:W-:Y:S05]  /*2e60*/  @P0 BRA `(.L_x_51) ;  /* 0x0000000000080947 */ /* 0x002fea0003800000 */
[----:B------:R-:W1:Y:S02]  /*2e70*/  SYNCS.PHASECHK.TRANS64.TRYWAIT P0, [UR4+0x90], R3 ;  /* 0x00009003ff0075a7 */ /* 0x000e640008001104 */
[----:B-1----:R-:W-:Y:S05]  /*2e80*/  @!P0 BRA `(.L_x_52) ;  /* 0x0000006800c88947 */ /* 0x002fea0003800000 */
.L_x_51:
[----:B------:R-:W-:-:S04]  /*2e90*/  UIADD3 UR7, UPT, UPT, UR5, 0x1, URZ ;  /* 0x0000000105077890 */ /* 0x000fc8000fffe0ff */
[----:B------:R-:W-:-:S04]  /*2ea0*/  UISETP.NE.AND UP0, UPT, UR7, 0x2, UPT ;  /* 0x000000020700788c */ /* 0x000fc8000bf05270 */
[----:B------:R-:W-:Y:S02]  /*2eb0*/  USEL UR8, URZ, 0x1, UP0 ;  /* 0x00000001ff087887 */ /* 0x000fe40008000000 */
[----:B------:R-:W-:-:S04]  /*2ec0*/  USEL UR7, UR7, URZ, UP0 ;  /* 0x000000ff07077287 */ /* 0x000fc80008000000 */
[----:B------:R-:W-:Y:S01]  /*2ed0*/  ULEA UR7, UR7, UR6, 0x3 ;  /* 0x0000000607077291 */ /* 0x000fe2000f8e18ff */
[----:B-1----:R-:W-:-:S04]  /*2ee0*/  LOP3.LUT R3, R12, UR8, RZ, 0x3c, !PT ;  /* 0x000000080c037c12 */ /* 0x002fc8000f8e3cff */
[----:B------:R-:W-:-:S04]  /*2ef0*/  SHF.L.U32 R0, R3, 0x1f, RZ ;  /* 0x0000001f03007819 */ /* 0x000fc800000006ff */
[----:B------:R-:W1:Y:S02]  /*2f00*/  SYNCS.PHASECHK.TRANS64 P0, [UR7+0x90], R0 ;  /* 0x00009000ff0075a7 */ /* 0x000e640008001007 */
[----:B-1----:R-:W-:Y:S05]  /*2f10*/  @P0 EXIT ;  /* 0x000000000000094d */ /* 0x002fea0003800000 */
[----:B------:R-:W-:Y:S02]  /*2f20*/  SHF.L.U32 R3, R3, 0x1f, RZ ;  /* 0x0000001f03037819 */ /* 0x000fe400000006ff */
[----:B------:R-:W-:-:S07]  /*2f30*/  MOV R0, UR7 ;  /* 0x0000000700007c02 */ /* 0x000fce0008000f00 */
.L_x_53:
[----:B-1----:R1:W2:Y:S02]  /*2f40*/  SYNCS.PHASECHK.TRANS64.TRYWAIT P0, [R0+URZ+0x90], R3 ;  /* 0x00009003000075a7 */ /* 0x0022a400080011ff */
[----:B--2---:R-:W-:Y:S05]  /*2f50*/  @!P0 NANOSLEEP.SYNCS 0x989680 ;  /* 0x009896800000895d */ /* 0x004fea0003900000 */
[----:B------:R-:W2:Y:S02]  /*2f60*/  @!P0 SYNCS.PHASECHK.TRANS64 P0, [R0+URZ+0x90], R3 ;  /* 0x00009003000085a7 */ /* 0x000ea400080010ff */
[----:B--2---:R-:W-:Y:S05]  /*2f70*/  @P0 EXIT ;  /* 0x000000000000094d */ /* 0x004fea0003800000 */
[----:B------:R-:W-:Y:S05]  /*2f80*/  BRA `(.L_x_53) ;  /* 0xfffffffc00ec7947 */ /* 0x000fea000383ffff */
.L_x_46:
[----:B------:R-:W-:Y:S05]  /*2f90*/  BRA.U UP4, `(.L_x_54) ;  /* 0x00000011042c7547 */ /* 0x000fea000b800000 */
[----:B------:R-:W-:Y:S01]  /*2fa0*/  UMOV UR4, 0x40 ;  /* 0x0000004000047882 */ /* 0x000fe20000000000 */
[----:B------:R-:W-:Y:S01]  /*2fb0*/  NOP ;  /* 0x0000000000007918 */ /* 0x000fe20000000000 */
[----:B------:R-:W-:Y:S01]  /*2fc0*/  ULEA UR5, UR47, UR4, 0x18 ;  /* 0x000000042f057291 */ /* 0x000fe2000f8ec0ff */
[----:B------:R-:W-:Y:S02]  /*2fd0*/  UMOV UR6, 0x400 ;  /* 0x0000040000067882 */ /* 0x000fe40000000000 */
[----:B------:R-:W-:-:S06]  /*2fe0*/  ULEA UR6, UR47, UR6, 0x18 ;  /* 0x000000062f067291 */ /* 0x000fcc000f8ec0ff */
[----:B------:R-:W1:Y:S02]  /*2ff0*/  LDS.U8 R0, [UR5+0x1c] ;  /* 0x00001c05ff007984 */ /* 0x000e640008000000 */
[----:B-1----:R-:W-:-:S13]  /*3000*/  ISETP.NE.AND P0, PT, R0, RZ, PT ;  /* 0x000000ff0000720c */ /* 0x002fda0003f05270 */
[----:B------:R-:W-:Y:S05]  /*3010*/  @P0 BRA `(.L_x_55) ;  /* 0x0000000000580947 */ /* 0x000fea0003800000 */
[----:B------:R-:W-:-:S13]  /*3020*/  ELECT P0, URZ, PT ;  /* 0x0000000000ff782f */ /* 0x000fda0003800000 */
[----:B------:R-:W-:Y:S05]  /*3030*/  @!P0 BRA `(.L_x_56) ;  /* 0x0000000000608947 */ /* 0x000fea0003800000 */
[----:B------:R-:W-:Y:S01]  /*3040*/  UMOV UR4, 0x10 ;  /* 0x0000001000047882 */ /* 0x000fe20000000000 */
[----:B------:R-:W-:Y:S01]  /*3050*/  HFMA2 R0, -RZ, RZ, 0, 5.9604644775390625e-08 ;  /* 0x00000001ff007431 */ /* 0x000fe200000001ff */
[----:B------:R-:W-:-:S03]  /*3060*/  MOV R3, 0xffff ;  /* 0x0000ffff00037802 */ /* 0x000fc60000000f00 */
[----:B------:R-:W-:Y:S04]  /*3070*/  DEPBAR.LE SB1, 0x36 ;  /* 0x00009d800000791a */ /* 0x000fe80000000000 */
[----:B------:R-:W1:Y:S02]  /*3080*/  UTCATOMSWS.FIND_AND_SET.ALIGN UP0, UR4, UR4 ;  /* 0x00000004000475e3 */ /* 0x000e640008000800 */
[----:B-1----:R-:W-:Y:S01]  /*3090*/  MOV R4, UR4 ;  /* 0x0000000400047c02 */ /* 0x002fe20008000f00 */
[----:B------:R-:W-:Y:S06]  /*30a0*/  BRA.U UP0, `(.L_x_57) ;  /* 0x0000000100187547 */ /* 0x000fec000b800000 */
.L_x_58:
[----:B------:R-:W-:Y:S05]  /*30b0*/  NANOSLEEP 0x64 ;  /* 0x000000640000795d */ /* 0x000fea0003800000 */
[----:B------:R-:W-:-:S05]  /*30c0*/  UMOV UR4, 0x10 ;  /* 0x0000001000047882 */ /* 0x000fca0000000000 */
[----:B------:R-:W-:Y:S04]  /*30d0*/  DEPBAR.LE SB1, 0x36 ;  /* 0x00009d800000791a */ /* 0x000fe80000000000 */
[----:B------:R-:W1:Y:S02]  /*30e0*/  UTCATOMSWS.FIND_AND_SET.ALIGN UP0, UR4, UR4 ;  /* 0x00000004000475e3 */ /* 0x000e640008000800 */
[----:B-1----:R-:W-:Y:S01]  /*30f0*/  MOV R4, UR4 ;  /* 0x0000000400047c02 */ /* 0x002fe20008000f00 */
[----:B------:R-:W-:Y:S05]  /*3100*/  BRA.U !UP0, `(.L_x_58) ;  /* 0xfffffffd08e87547 */ /* 0x000fea000b83ffff */
.L_x_57:
[-C--:B------:R-:W-:Y:S02]  /*3110*/  SHF.L.U32 R3, R3, R4.reuse, RZ ;  /* 0x0000000403037219 */ /* 0x080fe400000006ff */
[----:B------:R-:W-:Y:S01]  /*3120*/  SHF.L.U32 R0, R0, R4, RZ ;  /* 0x0000000400007219 */ /* 0x000fe200000006ff */
[----:B------:R-:W-:Y:S02]  /*3130*/  IMAD.SHL.U32 R4, R4, 0x20, RZ ;  /* 0x0000002004047824 */ /* 0x000fe400078e00ff */
[----:B------:R1:W-:Y:S04]  /*3140*/  ATOMS.OR RZ, [UR5+0x14], R3 ;  /* 0x00001403ffff798c */ /* 0x0003e8000b000005 */
[----:B------:R1:W-:Y:S04]  /*3150*/  ATOMS.OR RZ, [UR5+0x18], R0 ;  /* 0x00001800ffff798c */ /* 0x0003e8000b000005 */
[----:B------:R1:W-:Y:S01]  /*3160*/  STS [UR6+0x130], R4 ;  /* 0x00013004ff007988 */ /* 0x0003e20008000806 */
[----:B------:R-:W-:Y:S05]  /*3170*/  BRA `(.L_x_56) ;  /* 0x0000000000107947 */ /* 0x000fea0003800000 */
.L_x_55:
[----:B------:R-:W-:Y:S02]  /*3180*/  MOV R0, 0xffffffff ;  /* 0xffffffff00007802 */ /* 0x000fe40000000f00 */
[----:B------:R-:W-:-:S03]  /*3190*/  MOV R4, 0x31c0 ;  /* 0x000031c000047802 */ /* 0x000fc60000000f00 */
[----:B------:R1:W-:Y:S04]  /*31a0*/  STS [UR6+0x130], R0 ;  /* 0x00013000ff007988 */ /* 0x0003e80008000806 */
[----:B-1---5:R-:W-:Y:S05]  /*31b0*/  CALL.REL.NOINC `($__internal_1_$__cuda_sm10x_tcgen05_guardrail_trap_phase_invalid_during_alloc) ;  /* 0x0000007000147944 */ /* 0x022fea0003c00000 */
.L_x_56:
[----:B------:R-:W-:Y:S05]  /*31c0*/  WARPSYNC.ALL ;  /* 0x0000000000007948 */ /* 0x000fea0003800000 */
[----:B------:R-:W2:Y:S01]  /*31d0*/  S2UR UR4, SR_CgaCtaId ;  /* 0x00000000000479c3 */ /* 0x000ea20000008800 */
[----:B------:R-:W-:Y:S01]  /*31e0*/  UMOV UR41, 0x400 ;  /* 0x0000040000297882 */ /* 0x000fe20000000000 */
[----:B------:R-:W-:-:S06]  /*31f0*/  NOP ;  /* 0x0000000000007918 */ /* 0x000fcc0000000000 */
[----:B------:R-:W-:Y:S06]  /*3200*/  BAR.ARV 0x6, 0xa0 ;  /* 0x0182800000007b1d */ /* 0x000fec0000002000 */
[----:B------:R-:W3:Y:S01]  /*3210*/  LDCU UR6, c[0x0][0x38c] ;  /* 0x00007180ff0677ac */ /* 0x000ee20008000800 */
[----:B------:R-:W-:Y:S01]  /*3220*/  LOP3.LUT R2, R2, 0xffff, RZ, 0xc0, !PT ;  /* 0x0000ffff02027812 */ /* 0x000fe200078ec0ff */
[----:B------:R-:W-:Y:S01]  /*3230*/  IMAD.MOV.U32 R11, RZ, RZ, 0x1 ;  /* 0x00000001ff0b7424 */ /* 0x000fe200078e00ff */
[----:B------:R-:W-:Y:S01]  /*3240*/  CS2R R8, SRZ ;  /* 0x0000000000087805 */ /* 0x000fe2000001ff00 */
[----:B------:R-:W4:Y:S01]  /*3250*/  LDCU UR7, c[0x0][0x38c] ;  /* 0x00007180ff0777ac */ /* 0x000f220008000800 */
[----:B------:R-:W-:Y:S01]  /*3260*/  R2UR UR42, R2 ;  /* 0x00000000022a72ca */ /* 0x000fe200000e0000 */
[----:B------:R-:W-:Y:S01]  /*3270*/  IMAD.MOV.U32 R10, RZ, RZ, RZ ;  /* 0x000000ffff0a7224 */ /* 0x000fe200078e00ff */
[----:B------:R-:W-:Y:S01]  /*3280*/  UMOV UR46, URZ ;  /* 0x000000ff002e7c82 */ /* 0x000fe20008000000 */
[----:B------:R-:W-:Y:S01]  /*3290*/  UMOV UR39, URZ ;  /* 0x000000ff00277c82 */ /* 0x000fe20008000000 */
[----:B--2---:R-:W-:Y:S01]  /*32a0*/  ULEA UR41, UR4, UR41, 0x18 ;  /* 0x0000002904297291 */ /* 0x004fe2000f8ec0ff */
[----:B------:R-:W-:Y:S01]  /*32b0*/  UMOV UR62, 0x0 ;  /* 0x00000000003e7882 */ /* 0x000fe20000000000 */
[----:B------:R-:W-:-:S02]  /*32c0*/  UMOV UR63, 0x8200010 ;  /* 0x08200010003f7882 */ /* 0x000fc40000000000 */
[----:B------:R-:W-:Y:S02]  /*32d0*/  UIADD3 UR5, UPT, UPT, UR41, 0x8400, URZ ;  /* 0x0000840029057890 */ /* 0x000fe4000fffe0ff */
[----:B------:R-:W-:Y:S02]  /*32e0*/  UIADD3 UR4, UPT, UPT, UR41, 0x20400, URZ ;  /* 0x0002040029047890 */ /* 0x000fe4000fffe0ff */
[----:B---3--:R-:W-:Y:S01]  /*32f0*/  UIADD3 UR6, UPT, UPT, UR6, 0x7f, URZ ;  /* 0x0000007f06067890 */ /* 0x008fe2000fffe0ff */
[----:B-1----:R-:W1:Y:S01]  /*3300*/  LDS R0, [UR41+0x130] ;  /* 0x00013029ff007984 */ /* 0x002e620008000800 */
[----:B------:R-:W-:Y:S02]  /*3310*/  USHF.R.U32.HI UR5, URZ, 0x4, UR5 ;  /* 0x00000004ff057899 */ /* 0x000fe40008011605 */
[----:B------:R-:W-:Y:S02]  /*3320*/  USHF.R.S32.HI UR47, URZ, 0x1f, UR6 ;  /* 0x0000001fff2f7899 */ /* 0x000fe40008011406 */
[----:B------:R-:W-:-:S02]  /*3330*/  USHF.R.U32.HI UR4, URZ, 0x4, UR4 ;  /* 0x00000004ff047899 */ /* 0x000fc40008011604 */
[----:B------:R-:W-:Y:S02]  /*3340*/  ULEA.HI UR47, UR47, UR6, URZ, 0x7 ;  /* 0x000000062f2f7291 */ /* 0x000fe4000f8f38ff */
[----:B------:R-:W-:Y:S02]  /*3350*/  ULOP3.LUT UR5, UR5, 0x3fff, URZ, 0xc0, !UPT ;  /* 0x00003fff05057892 */ /* 0x000fe4000f8ec0ff */
[----:B------:R-:W-:Y:S02]  /*3360*/  USHF.R.S32.HI UR47, URZ, 0x7, UR47 ;  /* 0x00000007ff2f7899 */ /* 0x000fe4000801142f */
[----:B------:R-:W-:Y:S02]  /*3370*/  ULOP3.LUT UR4, UR4, 0x3fff, URZ, 0xc0, !UPT ;  /* 0x00003fff04047892 */ /* 0x000fe4000f8ec0ff */
[----:B------:R-:W-:Y:S01]  /*3380*/  UISETP.LT.AND UP0, UPT, UR47, 0x1, UPT ;  /* 0x000000012f00788c */ /* 0x000fe2000bf01270 */
[----:B------:R-:W-:Y:S01]  /*3390*/  UMOV UR60, 0x0 ;  /* 0x00000000003c7882 */ /* 0x000fe20000000000 */
[----:B------:R-:W-:-:S02]  /*33a0*/  UMOV UR61, 0x8200010 ;  /* 0x08200010003d7882 */ /* 0x000fc40000000000 */
[----:B------:R-:W-:Y:S01]  /*33b0*/  USEL UR64, UR47, 0x1, !UP0 ;  /* 0x000000012f407887 */ /* 0x000fe2000c000000 */
[----:B------:R-:W-:Y:S01]  /*33c0*/  UMOV UR58, 0x0 ;  /* 0x00000000003a7882 */ /* 0x000fe20000000000 */
[----:B------:R-:W-:Y:S01]  /*33d0*/  UMOV UR59, 0x8200010 ;  /* 0x08200010003b7882 */ /* 0x000fe20000000000 */
[----:B------:R-:W-:Y:S01]  /*33e0*/  UMOV UR56, 0x0 ;  /* 0x0000000000387882 */ /* 0x000fe20000000000 */
[----:B------:R-:W-:Y:S01]  /*33f0*/  UMOV UR57, 0x8200010 ;  /* 0x0820001000397882 */ /* 0x000fe20000000000 */
[----:B------:R-:W-:Y:S01]  /*3400*/  UMOV UR54, 0x0 ;  /* 0x0000000000367882 */ /* 0x000fe20000000000 */
[----:B------:R-:W-:Y:S01]  /*3410*/  UMOV UR55, 0x8200010 ;  /* 0x0820001000377882 */ /* 0x000fe20000000000 */
[----:B------:R-:W-:Y:S01]  /*3420*/  UMOV UR52, 0x0 ;  /* 0x0000000000347882 */ /* 0x000fe20000000000 */
[----:B------:R-:W-:Y:S01]  /*3430*/  UMOV UR53, 0x8200010 ;  /* 0x0820001000357882 */ /* 0x000fe20000000000 */
[----:B------:R-:W-:Y:S02]  /*3440*/  ULOP3.LUT UR43, UR5, 0x10000, URZ, 0xfc, !UPT ;  /* 0x00010000052b7892 */ /* 0x000fe4000f8efcff */
[----:B------:R-:W-:-:S02]  /*3450*/  ULOP3.LUT UR44, UR4, 0x10000, URZ, 0xfc, !UPT ;  /* 0x00010000042c7892 */ /* 0x000fc4000f8efcff */
[----:B------:R-:W-:Y:S02]  /*3460*/  UIADD3 UR64, UPT, UPT, -UR64, URZ, URZ ;  /* 0x000000ff40407290 */ /* 0x000fe4000fffe1ff */
[----:B----4-:R-:W-:Y:S01]  /*3470*/  UISETP.GE.AND UP4, UPT, UR7, 0x1, UPT ;  /* 0x000000010700788c */ /* 0x010fe2000bf86270 */
[----:B------:R-:W-:Y:S01]  /*3480*/  UMOV UR50, 0x0 ;  /* 0x0000000000327882 */ /* 0x000fe20000000000 */
[----:B------:R-:W-:Y:S01]  /*3490*/  UMOV UR51, 0x8200010 ;  /* 0x0820001000337882 */ /* 0x000fe20000000000 */
[----:B------:R-:W-:Y:S01]  /*34a0*/  UMOV UR48, 0x0 ;  /* 0x0000000000307882 */ /* 0x000fe20000000000 */
[----:B-1----:R-:W-:Y:S01]  /*34b0*/  R2UR UR65, R0 ;  /* 0x00000000004172ca */ /* 0x002fe200000e0000 */
[----:B------:R-:W-:-:S14]  /*34c0*/  UMOV UR49, 0x8200010 ;  /* 0x0820001000317882 */ /* 0x000fdc0000000000 */
.L_x_65:
[----:B------:R-:W-:Y:S02]  /*34d0*/  LEA R0, R10, UR41, 0x3 ;  /* 0x000000290a007c11 */ /* 0x000fe4000f8e18ff */
[----:B------:R-:W-:Y:S02]  /*34e0*/  SHF.L.U32 R5, R9, 0x1f, RZ ;  /* 0x0000001f09057819 */ /* 0x000fe400000006ff */
[----:B------:R-:W-:Y:S01]  /*34f0*/  PLOP3.LUT P0, PT, PT, PT, UP4, 0x80, 0x8 ;  /* 0x000000000008781c */ /* 0x000fe20003f0f048 */
[----:B------:R-:W-:Y:S01]  /*3500*/  VIADD R3, R0, 0x90 ;  /* 0x0000009000037836 */ /* 0x000fe20000000000 */
[----:B-1----:R-:W1:Y:S02]  /*3510*/  SYNCS.PHASECHK.TRANS64.TRYWAIT P1, [R0+URZ+0x80], R5 ;  /* 0x00008005000075a7 */ /* 0x002e6400080211ff */
[----:B-1-3--:R-:W-:Y:S09]  /*3520*/  @!P1 BRA `(.L_x_59) ;  /* 0x0000006400389947 */ /* 0x00aff20003800000 */
.L_x_150:
[----:B------:R-:W-:Y:S01]  /*3530*/  LEA R4, R10, UR41, 0x4 ;  /* 0x000000290a047c11 */ /* 0x000fe2000f8e20ff */
[----:B------:R-:W-:Y:S01]  /*3540*/  @UP4 ULEA UR4, UR39, UR41, 0x3 ;  /* 0x0000002927044291 */ /* 0x000fe2000f8e18ff */
[----:B------:R-:W-:Y:S01]  /*3550*/  PLOP3.LUT P2, PT, PT, PT, PT, 0x80, 0x8 ;  /* 0x000000000008781c */ /* 0x000fe20003f4f070 */
[----:B------:R-:W-:Y:S01]  /*3560*/  ULEA UR45, UR46, UR41, 0x3 ;  /* 0x000000292e2d7291 */ /* 0x000fe2000f8e18ff */
[----:B------:R-:W-:Y:S01]  /*3570*/  PRMT R3, RZ, 0x654, R3 ;  /* 0x00000654ff037816 */ /* 0x000fe20000000003 */
[----:B------:R-:W-:Y:S01]  /*3580*/  ULEA UR36, UR46, UR65, 0x7 ;  /* 0x000000412e247291 */ /* 0x000fe2000f8e38ff */
[----:B-1----:R-:W1:Y:S01]  /*3590*/  LDS.128 R4, [R4+0x110] ;  /* 0x0001100004047984 */ /* 0x002e620000000c00 */
[----:B------:R-:W-:Y:S02]  /*35a0*/  @P0 SHF.L.U32 R2, R8, 0x1f, RZ ;  /* 0x0000001f08020819 */ /* 0x000fe400000006ff */
[----:B------:R-:W-:Y:S01]  /*35b0*/  SHF.L.U32 R0, R11, 0x1f, RZ ;  /* 0x0000001f0b007819 */ /* 0x000fe200000006ff */
[----:B------:R-:W-:Y:S01]  /*35c0*/  @!PT LDS RZ, [RZ] ;  /* 0x00000000fffff984 */ /* 0x000fe20000000800 */
[----:B------:R-:W-:Y:S01]  /*35d0*/  @!PT LDS RZ, [RZ] ;  /* 0x00000000fffff984 */ /* 0x000fe20000000800 */
[----:B------:R-:W-:Y:S01]  /*35e0*/  @!PT LDS RZ, [RZ] ;  /* 0x00000000fffff984 */ /* 0x000fe20000000800 */
[----:B------:R-:W-:Y:S01]  /*35f0*/  @!PT LDS RZ, [RZ] ;  /* 0x00000000fffff984 */ /* 0x000fe20000000800 */
[----:B------:R2:W-:Y:S06]  /*3600*/  MEMBAR.ALL.CTA ;  /* 0x0000000000007992 */ /* 0x0005ec0000008000 */
[----:B--2---:R-:W2:Y:S02]  /*3610*/  FENCE.VIEW.ASYNC.S ;  /* 0x00000000000073c6 */ /* 0x004ea40000000000 */
[----:B--2---:R2:W-:Y:S01]  /*3620*/  SYNCS.ARRIVE.TRANS64.RED.A1T0 RZ, [R3+URZ], RZ ;  /* 0x000000ff03ff79a7 */ /* 0x0045e200081004ff */
[----:B------:R2:W3:Y:S01]  /*3630*/  @P0 SYNCS.PHASECHK.TRANS64.TRYWAIT P2, [UR4], R2 ;  /* 0x00000002ff0005a7 */ /* 0x0004e20008041104 */
[----:B-1----:R-:W-:Y:S01]  /*3640*/  LOP3.LUT P1, RZ, R6, 0x1, RZ, 0xc0, !PT ;  /* 0x0000000106ff7812 */ /* 0x002fe2000782c0ff */
[----:B------:R-:W1:Y:S02]  /*3650*/  SYNCS.PHASECHK.TRANS64.TRYWAIT P0, [UR45+0xc0], R0 ;  /* 0x0000c000ff0075a7 */ /* 0x000e64000800112d */
[----:B-123--:R-:W-:Y:S10]  /*3660*/  @!P0 BRA `(.L_x_60) ;  /* 0x0000006000fc8947 */ /* 0x00eff40003800000 */
.L_x_152:
[----:B------:R-:W-:Y:S01]  /*3670*/  IADD3 R10, PT, PT, R10, 0x1, RZ ;  /* 0x000000010a0a7810 */ /* 0x000fe20007ffe0ff */
[----:B------:R-:W-:Y:S06]  /*3680*/  BRA.U !UP4, `(.L_x_61) ;  /* 0x000000050c107547 */ /* 0x000fec000b800000 */
[----:B------:R-:W-:Y:S01]  /*3690*/  UPLOP3.LUT UP2, UPT, UPT, UPT, UPT, 0x40, 0x4 ;  /* 0x000000000004789c */ /* 0x000fe20003f4e870 */
[----:B------:R-:W-:Y:S01]  /*36a0*/  UMOV UR38, UR64 ;  /* 0x0000004000267c82 */ /* 0x000fe20008000000 */
[----:B------:R-:W-:Y:S01]  /*36b0*/  UMOV UR37, UR47 ;  /* 0x0000002f00257c82 */ /* 0x000fe20008000000 */
[----:B------:R-:W-:-:S08]  /*36c0*/  UMOV UR5, UR39 ;  /* 0x0000002700057c82 */ /* 0x000fd00008000000 */
.L_x_64:
[----:B------:R-:W-:Y:S02]  /*36d0*/  UIADD3 UR38, UPT, UPT, UR38, 0x1, URZ ;  /* 0x0000000126267890 */ /* 0x000fe4000fffe0ff */
[----:B------:R-:W-:Y:S02]  /*36e0*/  ULEA UR7, UR5, UR41, 0x3 ;  /* 0x0000002905077291 */ /* 0x000fe4000f8e18ff */
[----:B------:R-:W-:Y:S01]  /*36f0*/  UISETP.NE.AND UP3, UPT, UR38, URZ, UPT ;  /* 0x000000ff2600728c */ /* 0x000fe2000bf65270 */
[----:B--23--:R-:W-:Y:S10]  /*3700*/  @P2 BRA `(.L_x_62) ;  /* 0x00000000000c2947 */ /* 0x00cff40003800000 */
[----:B-1----:R-:W-:Y:S04]  /*3710*/  SHF.L.U32 R3, R8, 0x1f, RZ ;  /* 0x0000001f08037819 */ /* 0x002fe800000006ff */
[----:B------:R-:W1:Y:S02]  /*3720*/  SYNCS.PHASECHK.TRANS64.TRYWAIT P0, [UR7], R3 ;  /* 0x00000003ff0075a7 */ /* 0x000e640008001107 */
[----:B-1----:R-:W-:Y:S05]  /*3730*/  @!P0 BRA `(.L_x_63) ;  /* 0x0000006000e08947 */ /* 0x002fea0003800000 */
.L_x_62:
[----:B------:R-:W-:Y:S01]  /*3740*/  UISETP.NE.AND UP0, UPT, UR37, 0x1, UPT ;  /* 0x000000012500788c */ /* 0x000fe2000bf05270 */
[----:B------:R-:W-:Y:S01]  /*3750*/  PLOP3.LUT P2, PT, PT, PT, PT, 0x80, 0x8 ;  /* 0x000000000008781c */ /* 0x000fe20003f4f070 */
[----:B------:R-:W-:Y:S02]  /*3760*/  UIADD3 UR4, UPT, UPT, UR5, 0x1, URZ ;  /* 0x0000000105047890 */ /* 0x000fe4000fffe0ff */
[----:B------:R-:W-:Y:S02]  /*3770*/  UIADD3 UR40, UPT, UPT, UR7, 0x18, URZ ;  /* 0x0000001807287890 */ /* 0x000fe4000fffe0ff */
[----:B------:R-:W-:Y:S01]  /*3780*/  UISETP.NE.AND UP1, UPT, UR4, 0x3, UPT ;  /* 0x000000030400788c */ /* 0x000fe2000bf25270 */
[----:B------:R-:W-:Y:S01]  /*3790*/  PLOP3.LUT P0, PT, PT, PT, UP0, 0x80, 0x8 ;  /* 0x000000000008781c */ /* 0x000fe20003f0f008 */
[----:B------:R-:W-:Y:S02]  /*37a0*/  UIADD3 UR37, UPT, UPT, UR37, -0x1, URZ ;  /* 0xffffffff25257890 */ /* 0x000fe4000fffe0ff */
[----:B------:R-:W-:Y:S02]  /*37b0*/  USEL UR6, URZ, 0x1, UP1 ;  /* 0x00000001ff067887 */ /* 0x000fe40008800000 */
[----:B------:R-:W-:Y:S01]  /*37c0*/  USEL UR39, UR4, URZ, UP1 ;  /* 0x000000ff04277287 */ /* 0x000fe20008800000 */
[----:B------:R-:W-:Y:S01]  /*37d0*/  UMOV UR7, 0x40004040 ;  /* 0x4000404000077882 */ /* 0x000fe20000000000 */
[----:B------:R-:W-:Y:S02]  /*37e0*/  UMOV UR35, 0x40004040 ;  /* 0x4000404000237882 */ /* 0x000fe40000000000 */
[----:B------:R-:W-:Y:S01]  /*37f0*/  @UP0 ULEA UR4, UR39, UR41, 0x3 ;  /* 0x0000002927040291 */ /* 0x000fe2000f8e18ff */
[----:B------:R-:W-:Y:S01]  /*3800*/  LOP3.LUT R8, R8, UR6, RZ, 0x3c, !PT ;  /* 0x0000000608087c12 */ /* 0x000fe2000f8e3cff */
[----:B------:R-:W-:Y:S01]  /*3810*/  ULEA UR6, UR5, UR44, 0xb ;  /* 0x0000002c05067291 */ /* 0x000fe2000f8e58ff */
[----:B------:R-:W-:Y:S02]  /*3820*/  UMOV UR33, 0x40004040 ;  /* 0x4000404000217882 */ /* 0x000fe40000000000 */
[----:B-1----:R-:W-:Y:S01]  /*3830*/  @P0 SHF.L.U32 R0, R8, 0x1f, RZ ;  /* 0x0000001f08000819 */ /* 0x002fe200000006ff */
[----:B------:R-:W-:Y:S02]  /*3840*/  UIADD3 UR34, UPT, UPT, UR6, 0x2, URZ ;  /* 0x0000000206227890 */ /* 0x000fe4000fffe0ff */
[----:B------:R-:W-:Y:S01]  /*3850*/  UIADD3 UR30, UPT, UPT, UR6, 0x4, URZ ;  /* 0x00000004061e7890 */ /* 0x000fe2000fffe0ff */
[----:B------:R2:W3:Y:S01]  /*3860*/  @P0 SYNCS.PHASECHK.TRANS64.TRYWAIT P2, [UR4], R0 ;  /* 0x00000000ff0005a7 */ /* 0x0004e20008041104 */
[----:B------:R-:W-:Y:S02]  /*3870*/  ULEA UR4, UR5, UR43, 0xb ;  /* 0x0000002b05047291 */ /* 0x000fe4000f8e58ff */
[----:B------:R-:W-:Y:S02]  /*3880*/  UIADD3 UR26, UPT, UPT, UR6, 0x6, URZ ;  /* 0x00000006061a7890 */ /* 0x000fe4000fffe0ff */
        /* <DEDUP_REMOVED lines=10> */
[----:B------:R-:W-:Y:S01]  /*3930*/  UIADD3 UR8, UPT, UPT, UR4, 0x406, URZ ;  /* 0x0000040604087890 */ /* 0x000fe2000fffe0ff */
[----:B------:R-:W-:Y:S01]  /*3940*/  UMOV UR5, 0x40004040 ;  /* 0x4000404000057882 */ /* 0x000fe20000000000 */
[----:B------:R-:W-:Y:S01]  /*3950*/  UMOV UR31, 0x40004040 ;  /* 0x40004040001f7882 */ /* 0x000fe20000000000 */
[----:B------:R1:W-:Y:S01]  /*3960*/  UTCHMMA gdesc[UR4], gdesc[UR6], tmem[UR36], tmem[UR62], idesc[UR63], UP2 ;  /* 0x00ff3e06040075ea */ /* 0x0003e20009000024 */
[----:B------:R-:W-:Y:S01]  /*3970*/  UPLOP3.LUT UP2, UPT, UPT, UPT, UPT, 0x80, 0x8 ;  /* 0x000000000008789c */ /* 0x000fe20003f4f070 */
[----:B------:R2:W-:Y:S01]  /*3980*/  UTCHMMA gdesc[UR32], gdesc[UR34], tmem[UR36], tmem[UR60], idesc[UR61], UPT ;  /* 0x00ff3c22200075ea */ /* 0x0005e2000b800024 */
[----:B------:R-:W-:Y:S01]  /*3990*/  UMOV UR29, 0x40004040 ;  /* 0x40004040001d7882 */ /* 0x000fe20000000000 */
[----:B------:R-:W-:Y:S01]  /*39a0*/  UMOV UR27, 0x40004040 ;  /* 0x40004040001b7882 */ /* 0x000fe20000000000 */
        /* <DEDUP_REMOVED lines=12> */
[----:B------:R-:W-:Y:S01]  /*3a70*/  UMOV UR9, 0x40004040 ;  /* 0x4000404000097882 */ /* 0x000fe20000000000 */
[----:B------:R2:W-:Y:S01]  /*3a80*/  UTCHMMA gdesc[UR12], gdesc[UR14], tmem[UR36], tmem[UR50], idesc[UR51], UPT ;  /* 0x00ff320e0c0075ea */ /* 0x0005e2000b800024 */
[----:B------:R2:W-:Y:S01]  /*3a90*/  UTCHMMA gdesc[UR8], gdesc[UR10], tmem[UR36], tmem[UR48], idesc[UR49], UPT ;  /* 0x00ff300a080075ea */ /* 0x0005e2000b800024 */
[----:B------:R2:W-:Y:S01]  /*3aa0*/  UTCBAR.MULTICAST [UR40], URZ, UR42 ;  /* 0x000000ff280073e9 */ /* 0x0005e2000800082a */
[----:B-1----:R-:W-:Y:S01]  /*3ab0*/  UMOV UR5, UR39 ;  /* 0x0000002700057c82 */ /* 0x002fe20008000000 */
[----:B------:R-:W-:Y:S05]  /*3ac0*/  BRA.U UP3, `(.L_x_64) ;  /* 0xfffffffd03007547 */ /* 0x000fea000b83ffff */
.L_x_61:
[----:B------:R-:W-:Y:S01]  /*3ad0*/  UIADD3 UR4, UPT, UPT, UR46, 0x1, URZ ;  /* 0x000000012e047890 */ /* 0x000fe2000fffe0ff */
[C---:B------:R-:W-:Y:S01]  /*3ae0*/  ISETP.NE.AND P0, PT, R10.reuse, 0x2, PT ;  /* 0x000000020a00780c */ /* 0x040fe20003f05270 */
[----:B------:R-:W-:Y:S02]  /*3af0*/  UIADD3 UR5, UPT, UPT, UR45, 0xa0, URZ ;  /* 0x000000a02d057890 */ /* 0x000fe4000fffe0ff */
[----:B------:R-:W-:Y:S01]  /*3b00*/  UISETP.NE.AND UP0, UPT, UR4, 0x4, UPT ;  /* 0x000000040400788c */ /* 0x000fe2000bf05270 */
[----:B-12---:R-:W-:Y:S02]  /*3b10*/  SEL R0, RZ, 0x1, P0 ;  /* 0x00000001ff007807 */ /* 0x006fe40000000000 */
[----:B------:R-:W-:Y:S01]  /*3b20*/  SEL R10, R10, RZ, P0 ;  /* 0x000000ff0a0a7207 */ /* 0x000fe20000000000 */
[----:B------:R-:W-:Y:S01]  /*3b30*/  USEL UR6, URZ, 0x1, UP0 ;  /* 0x00000001ff067887 */ /* 0x000fe20008000000 */
[----:B------:R-:W-:Y:S01]  /*3b40*/  LOP3.LUT R9, R9, R0, RZ, 0x3c, !PT ;  /* 0x0000000009097212 */ /* 0x000fe200078e3cff */
[----:B------:R-:W-:Y:S01]  /*3b50*/  USEL UR46, UR4, URZ, UP0 ;  /* 0x000000ff042e7287 */ /* 0x000fe20008000000 */
[----:B------:R1:W-:Y:S03]  /*3b60*/  UTCBAR [UR5], URZ ;  /* 0x000000ff050073e9 */ /* 0x0003e600080000ff */
[----:B------:R-:W-:Y:S01]  /*3b70*/  LOP3.LUT R11, R11, UR6, RZ, 0x3c, !PT ;  /* 0x000000060b0b7c12 */ /* 0x000fe2000f8e3cff */
[----:B------:R-:W-:Y:S07]  /*3b80*/  @P1 BRA `(.L_x_65) ;  /* 0xfffffff800501947 */ /* 0x000fee000383ffff */
[----:B------:R-:W2:Y:S01]  /*3b90*/  S2UR UR8, SR_CgaCtaId ;  /* 0x00000000000879c3 */ /* 0x000ea20000008800 */
[----:B------:R-:W-:Y:S01]  /*3ba0*/  ELECT P0, URZ, PT ;  /* 0x0000000000ff782f */ /* 0x000fe20003800000 */
[----:B------:R-:W-:Y:S01]  /*3bb0*/  IMAD.MOV.U32 R0, RZ, RZ, 0x1 ;  /* 0x00000001ff007424 */ /* 0x000fe200078e00ff */
[----:B------:R-:W-:Y:S01]  /*3bc0*/  UIADD3 UR41, UPT, UPT, UR41, 0xc0, URZ ;  /* 0x000000c029297890 */ /* 0x000fe2000fffe0ff */
[----:B------:R-:W-:Y:S01]  /*3bd0*/  SHF.L.U32 R3, R11, 0x1f, RZ ;  /* 0x0000001f0b037819 */ /* 0x000fe200000006ff */
[----:B------:R-:W-:-:S03]  /*3be0*/  UMOV UR4, 0x40 ;  /* 0x0000004000047882 */ /* 0x000fc60000000000 */
[----:B------:R-:W-:Y:S01]  /*3bf0*/  UVIRTCOUNT.DEALLOC.SMPOOL 0x80 ;  /* 0x000000800000784c */ /* 0x000fe20000000000 */
[----:B--2---:R-:W-:Y:S02]  /*3c00*/  ULEA UR8, UR8, UR4, 0x18 ;  /* 0x0000000408087291 */ /* 0x004fe4000f8ec0ff */
[----:B------:R-:W-:-:S07]  /*3c10*/  ULEA UR4, UR46, UR41, 0x3 ;  /* 0x000000292e047291 */ /* 0x000fce000f8e18ff */
[----:B------:R2:W-:Y:S02]  /*3c20*/  @P0 STS.U8 [UR8+0x1c], R0 ;  /* 0x00001c00ff000988 */ /* 0x0005e40008000008 */
[----:B------:R-:W4:Y:S02]  /*3c30*/  SYNCS.PHASECHK.TRANS64.TRYWAIT P0, [UR4], R3 ;  /* 0x00000003ff0075a7 */ /* 0x000f240008001104 */
[----:B--2-4-:R-:W-:Y:S05]  /*3c40*/  @!P0 BRA `(.L_x_66) ;  /* 0x0000005c00b48947 */ /* 0x014fea0003800000 */
.L_x_155:
[----:B------:R-:W-:-:S04]  /*3c50*/  UIADD3 UR4, UPT, UPT, UR46, 0x1, URZ ;  /* 0x000000012e047890 */ /* 0x000fc8000fffe0ff */
[----:B------:R-:W-:-:S04]  /*3c60*/  UISETP.NE.AND UP0, UPT, UR4, 0x4, UPT ;  /* 0x000000040400788c */ /* 0x000fc8000bf05270 */
[----:B------:R-:W-:Y:S02]  /*3c70*/  USEL UR6, URZ, 0x1, UP0 ;  /* 0x00000001ff067887 */ /* 0x000fe40008000000 */
[----:B------:R-:W-:-:S04]  /*3c80*/  USEL UR4, UR4, URZ, UP0 ;  /* 0x000000ff04047287 */ /* 0x000fc80008000000 */
[----:B-1----:R-:W-:Y:S01]  /*3c90*/  ULEA UR5, UR4, UR41, 0x3 ;  /* 0x0000002904057291 */ /* 0x002fe2000f8e18ff */
[----:B------:R-:W-:-:S04]  /*3ca0*/  LOP3.LUT R2, R11, UR6, RZ, 0x3c, !PT ;  /* 0x000000060b027c12 */ /* 0x000fc8000f8e3cff */
[----:B--2---:R-:W-:-:S04]  /*3cb0*/  SHF.L.U32 R3, R2, 0x1f, RZ ;  /* 0x0000001f02037819 */ /* 0x004fc800000006ff */
[----:B------:R-:W1:Y:S02]  /*3cc0*/  SYNCS.PHASECHK.TRANS64.TRYWAIT P0, [UR5], R3 ;  /* 0x00000003ff0075a7 */ /* 0x000e640008001105 */
[----:B-1----:R-:W-:Y:S05]  /*3cd0*/  @!P0 BRA `(.L_x_67) ;  /* 0x0000005c00a88947 */ /* 0x002fea0003800000 */
.L_x_157:
        /* <DEDUP_REMOVED lines=9> */
.L_x_159:
[----:B------:R-:W-:-:S04]  /*3d70*/  UIADD3 UR4, UPT, UPT, UR4, 0x1, URZ ;  /* 0x0000000104047890 */ /* 0x000fc8000fffe0ff */
[----:B------:R-:W-:-:S04]  /*3d80*/  UISETP.NE.AND UP0, UPT, UR4, 0x4, UPT ;  /* 0x000000040400788c */ /* 0x000fc8000bf05270 */
[----:B------:R-:W-:Y:S02]  /*3d90*/  USEL UR5, URZ, 0x1, UP0 ;  /* 0x00000001ff057887 */ /* 0x000fe40008000000 */
[----:B------:R-:W-:-:S04]  /*3da0*/  USEL UR4, UR4, URZ, UP0 ;  /* 0x000000ff04047287 */ /* 0x000fc80008000000 */
[----:B------:R-:W-:Y:S01]  /*3db0*/  ULEA UR4, UR4, UR41, 0x3 ;  /* 0x0000002904047291 */ /* 0x000fe2000f8e18ff */
[----:B-1----:R-:W-:-:S04]  /*3dc0*/  LOP3.LUT R3, R2, UR5, RZ, 0x3c, !PT ;  /* 0x0000000502037c12 */ /* 0x002fc8000f8e3cff */
[----:B------:R-:W-:-:S04]  /*3dd0*/  SHF.L.U32 R3, R3, 0x1f, RZ ;  /* 0x0000001f03037819 */ /* 0x000fc800000006ff */
[----:B------:R-:W1:Y:S02]  /*3de0*/  SYNCS.PHASECHK.TRANS64.TRYWAIT P0, [UR4], R3 ;  /* 0x00000003ff0075a7 */ /* 0x000e640008001104 */
[----:B-1----:R-:W-:Y:S05]  /*3df0*/  @!P0 BRA `(.L_x_69) ;  /* 0x0000005c00908947 */ /* 0x002fea0003800000 */
.L_x_161:
[----:B------:R-:W-:Y:S01]  /*3e00*/  NOP ;  /* 0x0000000000007918 */ /* 0x000fe20000000000 */
[----:B-1----:R-:W1:Y:S01]  /*3e10*/  LDS R0, [UR8+0x14] ;  /* 0x00001408ff007984 */ /* 0x002e620008000800 */
[----:B------:R-:W-:Y:S01]  /*3e20*/  ULOP3.LUT UR4, UR65, 0xffff, URZ, 0xc0, !UPT ;  /* 0x0000ffff41047892 */ /* 0x000fe2000f8ec0ff */
[----:B------:R-:W-:Y:S01]  /*3e30*/  UMOV UR5, 0xffff ;  /* 0x0000ffff00057882 */ /* 0x000fe20000000000 */
[----:B------:R-:W-:Y:S02]  /*3e40*/  UMOV UR6, 0x1 ;  /* 0x0000000100067882 */ /* 0x000fe40000000000 */
[----:B------:R-:W-:-:S04]  /*3e50*/  USHF.R.U32.HI UR4, URZ, 0x5, UR4 ;  /* 0x00000005ff047899 */ /* 0x000fc80008011604 */
[----:B------:R-:W-:Y:S02]  /*3e60*/  USHF.L.U32 UR5, UR5, UR4, URZ ;  /* 0x0000000405057299 */ /* 0x000fe400080006ff */
[----:B------:R-:W-:-:S04]  /*3e70*/  USHF.L.U32 UR4, UR6, UR4, URZ ;  /* 0x0000000406047299 */ /* 0x000fc800080006ff */
[----:B-1----:R-:W-:-:S04]  /*3e80*/  LOP3.LUT R0, R0, UR5, RZ, 0xc0, !PT ;  /* 0x0000000500007c12 */ /* 0x002fc8000f8ec0ff */
[----:B------:R-:W-:-:S13]  /*3e90*/  ISETP.NE.AND P0, PT, R0, UR5, PT ;  /* 0x0000000500007c0c */ /* 0x000fda000bf05270 */
[----:B------:R-:W-:Y:S05]  /*3ea0*/  @P0 BRA `(.L_x_70) ;  /* 0x0000000000580947 */ /* 0x000fea0003800000 */
[----:B------:R-:W1:Y:S02]  /*3eb0*/  LDS R0, [UR8+0x18] ;  /* 0x00001808ff007984 */ /* 0x000e640008000800 */
[----:B-1----:R-:W-:-:S04]  /*3ec0*/  LOP3.LUT R0, R0, UR4, RZ, 0xc0, !PT ;  /* 0x0000000400007c12 */ /* 0x002fc8000f8ec0ff */
[----:B------:R-:W-:-:S13]  /*3ed0*/  ISETP.NE.AND P0, PT, R0, UR4, PT ;  /* 0x0000000400007c0c */ /* 0x000fda000bf05270 */
[----:B------:R-:W-:Y:S05]  /*3ee0*/  @P0 BRA `(.L_x_71) ;  /* 0x00000000003c0947 */ /* 0x000fea0003800000 */
[----:B------:R-:W1:Y:S01]  /*3ef0*/  S2R R2, SR_LANEID ;  /* 0x0000000000027919 */ /* 0x000e620000000000 */
[----:B------:R-:W-:Y:S01]  /*3f00*/  ULOP3.LUT UR5, URZ, UR5, URZ, 0x33, !UPT ;  /* 0x00000005ff057292 */ /* 0x000fe2000f8e33ff */
[----:B------:R-:W-:Y:S01]  /*3f10*/  LOP3.LUT R4, RZ, UR4, RZ, 0x33, !PT ;  /* 0x00000004ff047c12 */ /* 0x000fe2000f8e33ff */
[----:B------:R-:W-:Y:S02]  /*3f20*/  VOTEU.ANY UR4, UPT, PT ;  /* 0x0000000000047886 */ /* 0x000fe400038e0100 */
[----:B------:R-:W-:Y:S01]  /*3f30*/  UFLO.U32 UR4, UR4 ;  /* 0x00000004000472bd */ /* 0x000fe200080e0000 */
[----:B------:R-:W2:Y:S01]  /*3f40*/  REDUX UR6, R4 ;  /* 0x00000000040673c4 */ /* 0x000ea20000000000 */
[----:B------:R-:W-:-:S06]  /*3f50*/  IMAD.U32 R0, RZ, RZ, UR5 ;  /* 0x00000005ff007e24 */ /* 0x000fcc000f8e00ff */
[----:B------:R4:W-:Y:S01]  /*3f60*/  UTCATOMSWS.AND URZ, UR5 ;  /* 0x0000000500ff79e3 */ /* 0x0009e20008000000 */
[----:B------:R-:W3:Y:S01]  /*3f70*/  REDUX UR7, R0 ;  /* 0x00000000000773c4 */ /* 0x000ee20000000000 */
[----:B-1----:R-:W-:Y:S01]  /*3f80*/  ISETP.EQ.U32.AND P0, PT, R2, UR4, PT ;  /* 0x0000000402007c0c */ /* 0x002fe2000bf02070 */
[----:B--2---:R-:W-:Y:S01]  /*3f90*/  IMAD.U32 R2, RZ, RZ, UR6 ;  /* 0x00000006ff027e24 */ /* 0x004fe2000f8e00ff */
[----:B---3--:R-:W-:-:S11]  /*3fa0*/  MOV R3, UR7 ;  /* 0x0000000700037c02 */ /* 0x008fd60008000f00 */
[----:B------:R4:W-:Y:S04]  /*3fb0*/  @P0 ATOMS.AND RZ, [UR8+0x14], R3 ;  /* 0x00001403ffff098c */ /* 0x0009e8000a800008 */
[----:B------:R4:W-:Y:S01]  /*3fc0*/  @P0 ATOMS.AND RZ, [UR8+0x18], R2 ;  /* 0x00001802ffff098c */ /* 0x0009e2000a800008 */
[----:B------:R-:W-:Y:S05]  /*3fd0*/  BRA `(.L_x_72) ;  /* 0x0000000000147947 */ /* 0x000fea0003800000 */
.L_x_71:
[----:B------:R-:W-:Y:S02]  /*3fe0*/  MOV R2, 0x4000 ;  /* 0x0000400000027802 */ /* 0x000fe40000000f00 */
[----:B---3-5:R-:W-:Y:S05]  /*3ff0*/  CALL.REL.NOINC `($__internal_0_$__cuda_sm10x_tcgen05_guardrail_trap_col_being_dealloced_not_returned_by_alloc) ;  /* 0x0000006000787944 */ /* 0x028fea0003c00000 */
[----:B------:R-:W-:Y:S05]  /*4000*/  BRA `(.L_x_72) ;  /* 0x0000000000087947 */ /* 0x000fea0003800000 */
.L_x_70:
[----:B------:R-:W-:Y:S02]  /*4010*/  MOV R2, 0x4030 ;  /* 0x0000403000027802 */ /* 0x000fe40000000f00 */
[----:B---3-5:R-:W-:Y:S05]  /*4020*/  CALL.REL.NOINC `($__internal_2_$__cuda_sm10x_tcgen05_guardrail_trap_unallocated_columns_being_dealloced) ;  /* 0x0000006000847944 */ /* 0x028fea0003c00000 */
.L_x_72:
[----:B------:R-:W-:Y:S01]  /*4030*/  NOP ;  /* 0x0000000000007918 */ /* 0x000fe20000000000 */
[----:B----4-:R-:W-:Y:S05]  /*4040*/  EXIT ;  /* 0x000000000000794d */ /* 0x010fea0003800000 */
.L_x_54:
[----:B------:R-:W-:-:S09]  /*4050*/  UISETP.NE.OR UP0, UPT, UR17, 0x3, !UP3 ;  /* 0x000000031100788c */ /* 0x000fd2000df05670 */
[----:B------:R-:W-:Y:S05]  /*4060*/  BRA.U UP0, `(.L_x_73) ;  /* 0x0000001100547547 */ /* 0x000fea000b800000 */
[----:B------:R-:W1:Y:S01]  /*4070*/  LDCU UR31, c[0x0][0x370] ;  /* 0x00006e00ff1f77ac */ /* 0x000e620008000800 */
[----:B------:R-:W2:Y:S01]  /*4080*/  LDC.64 R16, c[0x0][0x348] ;  /* 0x0000d200ff107b82 */ /* 0x000ea20000000a00 */
[----:B------:R-:W-:Y:S02]  /*4090*/  HFMA2 R13, -RZ, RZ, 0, 0 ;  /* 0x00000000ff0d7431 */ /* 0x000fe400000001ff */
[----:B------:R-:W-:Y:S01]  /*40a0*/  IMAD.MOV.U32 R15, RZ, RZ, 0x1 ;  /* 0x00000001ff0f7424 */ /* 0x000fe200078e00ff */
[----:B------:R-:W1:Y:S01]  /*40b0*/  LDCU.128 UR48, c[0x0][0xb10] ;  /* 0x00016200ff3077ac */ /* 0x000e620008000c00 */
[----:B------:R-:W-:Y:S01]  /*40c0*/  IMAD.MOV.U32 R14, RZ, RZ, RZ ;  /* 0x000000ffff0e7224 */ /* 0x000fe200078e00ff */
[----:B------:R-:W-:Y:S01]  /*40d0*/  MOV R7, 0x2000 ;  /* 0x0000200000077802 */ /* 0x000fe20000000f00 */
[----:B------:R-:W3:Y:S01]  /*40e0*/  LDCU UR30, c[0x0][0x374] ;  /* 0x00006e80ff1e77ac */ /* 0x000ee20008000800 */
[----:B------:R-:W4:Y:S01]  /*40f0*/  LDC.64 R2, c[0x0][0x888] ;  /* 0x00022200ff027b82 */ /* 0x000f220000000a00 */
[----:B------:R-:W3:Y:S01]  /*4100*/  LDCU UR15, c[0x0][0xb0c] ;  /* 0x00016180ff0f77ac */ /* 0x000ee20008000800 */
[----:B------:R-:W2:Y:S06]  /*4110*/  LDCU UR40, c[0x0][0xb20] ;  /* 0x00016400ff2877ac */ /* 0x000eac0008000800 */
[----:B------:R-:W4:Y:S01]  /*4120*/  LDC.64 R4, c[0x0][0x890] ;  /* 0x00022400ff047b82 */ /* 0x000f220000000a00 */
[----:B------:R-:W2:Y:S01]  /*4130*/  LDCU UR4, c[0x0][0xb30] ;  /* 0x00016600ff0477ac */ /* 0x000ea20008000800 */
[----:B------:R-:W-:Y:S01]  /*4140*/  UMOV UR21, 0x400 ;  /* 0x0000040000157882 */ /* 0x000fe20000000000 */
[----:B-1----:R-:W-:-:S02]  /*4150*/  UIMAD.WIDE.U32 UR6, UR31, UR48, URZ ;  /* 0x000000301f0672a5 */ /* 0x002fc4000f8e00ff */
[----:B---3--:R-:W-:Y:S02]  /*4160*/  UIMAD.WIDE.U32 UR8, UR30, UR51, URZ ;  /* 0x000000331e0872a5 */ /* 0x008fe4000f8e00ff */
[----:B------:R-:W-:Y:S02]  /*4170*/  ULEA UR21, UR47, UR21, 0x18 ;  /* 0x000000152f157291 */ /* 0x000fe4000f8ec0ff */
[----:B------:R-:W-:Y:S02]  /*4180*/  UPLOP3.LUT UP3, UPT, UPT, UPT, UPT, 0x40, 0x4 ;  /* 0x000000000004789c */ /* 0x000fe40003f6e870 */
[----:B------:R-:W-:Y:S01]  /*4190*/  UIADD3 UR37, UPT, UPT, UR21, 0x48, URZ ;  /* 0x0000004815257890 */ /* 0x000fe2000fffe0ff */
[----:B------:R-:W-:Y:S01]  /*41a0*/  UMOV UR6, UR7 ;  /* 0x0000000700067c82 */ /* 0x000fe20008000000 */
[----:B------:R-:W-:Y:S01]  /*41b0*/  UMOV UR38, UR9 ;  /* 0x0000000900267c82 */ /* 0x000fe20008000000 */
[----:B------:R-:W-:Y:S02]  /*41c0*/  UISETP.GE.AND UP0, UPT, UR42, 0x1, UPT ;  /* 0x000000012a00788c */ /* 0x000fe4000bf06270 */
[----:B------:R-:W-:Y:S01]  /*41d0*/  UISETP.NE.AND UP4, UPT, UR42, 0x1, UPT ;  /* 0x000000012a00788c */ /* 0x000fe2000bf85270 */
[----:B------:R-:W1:Y:S01]  /*41e0*/  LDCU.64 UR22, c[0x0][0xb28] ;  /* 0x00016500ff1677ac */ /* 0x000e620008000a00 */
[----:B------:R-:W-:-:S02]  /*41f0*/  UISETP.NE.AND UP6, UPT, UR15, 0x1, UPT ;  /* 0x000000010f00788c */ /* 0x000fc4000bfc5270 */
[----:B------:R-:W-:Y:S02]  /*4200*/  UISETP.NE.AND UP5, UPT, UR50, 0x1, UPT ;  /* 0x000000013200788c */ /* 0x000fe4000bfa5270 */
[----:B------:R-:W-:Y:S02]  /*4210*/  UIADD3 UR33, UPT, UPT, UR21, 0x30, URZ ;  /* 0x0000003015217890 */ /* 0x000fe4000fffe0ff */
[----:B------:R-:W-:Y:S02]  /*4220*/  UIADD3 UR25, UPT, UPT, UR21, 0x38, URZ ;  /* 0x0000003815197890 */ /* 0x000fe4000fffe0ff */
[----:B------:R-:W-:Y:S02]  /*4230*/  UIADD3 UR17, UPT, UPT, UR21, 0x40, URZ ;  /* 0x0000004015117890 */ /* 0x000fe4000fffe0ff */
[----:B------:R-:W-:Y:S02]  /*4240*/  UPRMT UR37, UR47, 0x654, UR37 ;  /* 0x000006542f257896 */ /* 0x000fe40008000025 */
[----:B------:R-:W-:-:S02]  /*4250*/  USHF.R.U32.HI UR39, URZ, UR49, UR6 ;  /* 0x00000031ff277299 */ /* 0x000fc40008011606 */
[----:B--2---:R-:W-:Y:S02]  /*4260*/  USHF.R.U32.HI UR38, URZ, UR40, UR38 ;  /* 0x00000028ff267299 */ /* 0x004fe40008011626 */
[----:B------:R-:W-:-:S11]  /*4270*/  UISETP.NE.AND UP2, UPT, UR4, 0x1, UPT ;  /* 0x000000010400788c */ /* 0x000fd6000bf45270 */
.L_x_84:
[C---:B------:R-:W-:Y:S02]  /*4280*/  LEA R12, R14.reuse, UR21, 0x3 ;  /* 0x000000150e0c7c11 */ /* 0x040fe4000f8e18ff */
[----:B------:R-:W-:Y:S02]  /*4290*/  SHF.L.U32 R9, R13, 0x1f, RZ ;  /* 0x0000001f0d097819 */ /* 0x000fe400000006ff */
[----:B------:R-:W-:Y:S02]  /*42a0*/  LEA R10, R14, UR21, 0x4 ;  /* 0x000000150e0a7c11 */ /* 0x000fe4000f8e20ff */
[----:B--2---:R-:W2:Y:S02]  /*42b0*/  SYNCS.PHASECHK.TRANS64.TRYWAIT P0, [R12+URZ+0x80], R9 ;  /* 0x000080090c0075a7 */ /* 0x004ea400080011ff */
[----:B--2---:R-:W-:Y:S05]  /*42c0*/  @!P0 BRA `(.L_x_74) ;  /* 0x0000005800748947 */ /* 0x004fea0003800000 */
.L_x_162:
[----:B--2---:R-:W2:Y:S01]  /*42d0*/  LDS.128 R8, [R10+0x110] ;  /* 0x000110000a087984 */ /* 0x004ea20000000c00 */
[----:B------:R-:W-:Y:S01]  /*42e0*/  UISETP.GE.AND UP0, UPT, UR42, 0x1, UPT ;  /* 0x000000012a00788c */ /* 0x000fe2000bf06270 */
[----:B------:R-:W-:Y:S01]  /*42f0*/  @!PT LDS RZ, [RZ] ;  /* 0x00000000fffff984 */ /* 0x000fe20000000800 */
[----:B------:R-:W-:Y:S01]  /*4300*/  @!PT LDS RZ, [RZ] ;  /* 0x00000000fffff984 */ /* 0x000fe20000000800 */
[----:B------:R-:W-:Y:S01]  /*4310*/  @!PT LDS RZ, [RZ] ;  /* 0x00000000fffff984 */ /* 0x000fe20000000800 */
[----:B------:R-:W-:Y:S01]  /*4320*/  @!PT LDS RZ, [RZ] ;  /* 0x00000000fffff984 */ /* 0x000fe20000000800 */
[----:B------:R3:W-:Y:S06]  /*4330*/  MEMBAR.ALL.CTA ;  /* 0x0000000000007992 */ /* 0x0007ec0000008000 */
[----:B---3--:R-:W3:Y:S01]  /*4340*/  FENCE.VIEW.ASYNC.S ;  /* 0x00000000000073c6 */ /* 0x008ee20000000000 */
[----:B--2---:R-:W-:Y:S11]  /*4350*/  LOP3.LUT P0, RZ, R10, 0x1, RZ, 0xc0, !PT ;  /* 0x000000010aff7812 */ /* 0x004ff6000780c0ff */
[----:B------:R-:W-:Y:S02]  /*4360*/  @!UPT UIADD3 URZ, UPT, UPT, URZ, URZ, URZ ;  /* 0x000000fffffff290 */ /* 0x000fe4000fffe0ff */
[----:B---3--:R-:W-:Y:S01]  /*4370*/  VOTEU.ANY UP1, P0 ;  /* 0x0000000000ff7886 */ /* 0x008fe20000020100 */
[----:B------:R-:W-:Y:S11]  /*4380*/  PLOP3.LUT P0, PT, PT, PT, UP1, 0x80, 0x8 ;  /* 0x000000000008781c */ /* 0x000ff60003f0f018 */
[----:B------:R-:W-:Y:S02]  /*4390*/  @!UPT UIADD3 URZ, UPT, UPT, URZ, URZ, URZ ;  /* 0x000000fffffff290 */ /* 0x000fe4000fffe0ff */
[----:B------:R-:W-:Y:S02]  /*43a0*/  @P0 SHF.R.U32.HI R0, RZ, 0x10, R9 ;  /* 0x00000010ff000819 */ /* 0x000fe40000011609 */
[----:B------:R-:W-:Y:S02]  /*43b0*/  @P0 MOV R6, R8 ;  /* 0x0000000800060202 */ /* 0x000fe40000000f00 */
[----:B------:R-:W-:Y:S01]  /*43c0*/  @P0 R2UR UR4, R0 ;  /* 0x00000000000402ca */ /* 0x000fe200000e0000 */
[----:B------:R-:W-:Y:S01]  /*43d0*/  VIADD R0, R12, 0x90 ;  /* 0x000000900c007836 */ /* 0x000fe20000000000 */
[----:B------:R-:W-:Y:S02]  /*43e0*/  @P0 LOP3.LUT R8, R9, 0xffff, RZ, 0xc0, !PT ;  /* 0x0000ffff09080812 */ /* 0x000fe400078ec0ff */
[----:B------:R-:W-:Y:S02]  /*43f0*/  @P0 R2UR UR6, R6 ;  /* 0x00000000060602ca */ /* 0x000fe400000e0000 */
[----:B------:R-:W-:Y:S02]  /*4400*/  PRMT R0, RZ, 0x654, R0 ;  /* 0x00000654ff007816 */ /* 0x000fe40000000000 */
[----:B------:R-:W-:Y:S02]  /*4410*/  @P0 R2UR UR5, R8 ;  /* 0x00000000080502ca */ /* 0x000fe400000e0000 */
[----:B------:R2:W-:Y:S03]  /*4420*/  SYNCS.ARRIVE.TRANS64.RED.A1T0 RZ, [R0+URZ], RZ ;  /* 0x000000ff00ff79a7 */ /* 0x0005e600081004ff */
[----:B------:R-:W-:Y:S04]  /*4430*/  @UP1 UMOV UR29, UR4 ;  /* 0x00000004001d1c82 */ /* 0x000fe80008000000 */
[----:B------:R-:W-:Y:S04]  /*4440*/  @UP1 UMOV UR14, UR6 ;  /* 0x00000006000e1c82 */ /* 0x000fe80008000000 */
[----:B------:R-:W-:Y:S01]  /*4450*/  @UP1 UMOV UR13, UR5 ;  /* 0x00000005000d1c82 */ /* 0x000fe20008000000 */
[----:B------:R-:W-:Y:S05]  /*4460*/  BRA.U !UP0, `(.L_x_75) ;  /* 0x0000000108a47547 */ /* 0x000fea000b800000 */
[----:B------:R-:W-:Y:S02]  /*4470*/  UIMAD.WIDE.U32 UR18, UR13, UR51, URZ ;  /* 0x000000330d1272a5 */ /* 0x000fe4000f8e00ff */
[----:B------:R-:W-:Y:S02]  /*4480*/  UIMAD.WIDE.U32 UR26, UR14, UR48, URZ ;  /* 0x000000300e1a72a5 */ /* 0x000fe4000f8e00ff */
[----:B------:R-:W-:Y:S02]  /*4490*/  USEL UR4, UR30, UR38, !UP5 ;  /* 0x000000261e047287 */ /* 0x000fe4000e800000 */
[----:B------:R-:W-:Y:S02]  /*44a0*/  USEL UR7, UR31, UR39, !UP6 ;  /* 0x000000271f077287 */ /* 0x000fe4000f000000 */
[----:B-1----:R-:W-:Y:S02]  /*44b0*/  UIMAD.WIDE.U32 UR8, UR4, UR22, URZ ;  /* 0x00000016040872a5 */ /* 0x002fe4000f8e00ff */
[----:B------:R-:W-:Y:S01]  /*44c0*/  UIMAD.WIDE.U32 UR10, UR7, UR22, URZ ;  /* 0x00000016070a72a5 */ /* 0x000fe2000f8e00ff */
[----:B------:R-:W-:Y:S02]  /*44d0*/  UMOV UR5, UR19 ;  /* 0x0000001300057c82 */ /* 0x000fe40008000000 */
[----:B------:R-:W-:Y:S03]  /*44e0*/  USHF.R.U32.HI UR6, URZ, UR40, UR5 ;  /* 0x00000028ff067299 */ /* 0x000fe60008011605 */
[----:B------:R-:W-:Y:S01]  /*44f0*/  UMOV UR5, UR27 ;  /* 0x0000001b00057c82 */ /* 0x000fe20008000000 */
[----:B------:R-:W-:Y:S02]  /*4500*/  USEL UR6, UR13, UR6, !UP5 ;  /* 0x000000060d067287 */ /* 0x000fe4000e800000 */
[----:B------:R-:W-:Y:S03]  /*4510*/  USHF.R.U32.HI UR12, URZ, UR49, UR5 ;  /* 0x00000031ff0c7299 */ /* 0x000fe60008011605 */
[----:B------:R-:W-:Y:S02]  /*4520*/  UMOV UR5, UR9 ;  /* 0x0000000900057c82 */ /* 0x000fe40008000000 */
[----:B------:R-:W-:Y:S03]  /*4530*/  @UP4 USHF.R.U32.HI UR4, URZ, UR23, UR5 ;  /* 0x00000017ff044299 */ /* 0x000fe60008011605 */
[----:B------:R-:W-:Y:S01]  /*4540*/  UMOV UR5, UR11 ;  /* 0x0000000b00057c82 */ /* 0x000fe20008000000 */
[----:B------:R-:W-:Y:S02]  /*4550*/  UIMAD UR4, UR42, UR4, URZ ;  /* 0x000000042a0472a4 */ /* 0x000fe4000f8e02ff */
[----:B------:R-:W-:Y:S02]  /*4560*/  @UP4 USHF.R.U32.HI UR7, URZ, UR23, UR5 ;  /* 0x00000017ff074299 */ /* 0x000fe40008011605 */
[----:B------:R-:W-:Y:S02]  /*4570*/  UIMAD.WIDE.U32 UR10, UR6, UR22, URZ ;  /* 0x00000016060a72a5 */ /* 0x000fe4000f8e00ff */
[----:B------:R-:W-:Y:S02]  /*4580*/  USEL UR5, UR14, UR12, !UP6 ;  /* 0x0000000c0e057287 */ /* 0x000fe4000f000000 */
[----:B------:R-:W-:Y:S02]  /*4590*/  UIMAD UR8, UR42, UR7, URZ ;  /* 0x000000072a0872a4 */ /* 0x000fe4000f8e02ff */
[----:B------:R-:W-:Y:S03]  /*45a0*/  UISETP.GE.AND UP0, UPT, UR6, UR4, UPT ;  /* 0x000000040600728c */ /* 0x000fe6000bf06270 */
[----:B------:R-:W-:Y:S01]  /*45b0*/  UMOV UR4, UR11 ;  /* 0x0000000b00047c82 */ /* 0x000fe20008000000 */
[----:B------:R-:W-:Y:S02]  /*45c0*/  UISETP.GE.OR UP0, UPT, UR5, UR8, UP0 ;  /* 0x000000080500728c */ /* 0x000fe40008706670 */
[----:B------:R-:W-:Y:S02]  /*45d0*/  USHF.R.U32.HI UR4, URZ, UR23, UR4 ;  /* 0x00000017ff047299 */ /* 0x000fe40008011604 */
[----:B------:R-:W-:Y:S02]  /*45e0*/  UIMAD.WIDE.U32 UR8, UR5, UR22, URZ ;  /* 0x00000016050872a5 */ /* 0x000fe4000f8e00ff */
[----:B------:R-:W-:Y:S04]  /*45f0*/  USEL UR10, UR6, UR4, !UP4 ;  /* 0x00000004060a7287 */ /* 0x000fe8000e000000 */
[----:B------:R-:W-:Y:S01]  /*4600*/  UIADD3 UR11, UPT, UPT, -UR10, URZ, URZ ;  /* 0x000000ff0a0b7290 */ /* 0x000fe2000fffe1ff */
[----:B------:R-:W-:Y:S02]  /*4610*/  @!UP0 UMOV UR4, UR9 ;  /* 0x0000000900048c82 */ /* 0x000fe40008000000 */
[----:B------:R-:W-:Y:S02]  /*4620*/  @!UP0 USHF.R.U32.HI UR4, URZ, UR23, UR4 ;  /* 0x00000017ff048299 */ /* 0x000fe40008011604 */
[----:B------:R-:W-:Y:S02]  /*4630*/  UIMAD UR8, UR42, UR11, UR6 ;  /* 0x0000000b2a0872a4 */ /* 0x000fe4000f8e0206 */
[----:B------:R-:W-:Y:S04]  /*4640*/  @!UP0 USEL UR4, UR5, UR4, !UP4 ;  /* 0x0000000405048287 */ /* 0x000fe8000e000000 */
[----:B------:R-:W-:Y:S02]  /*4650*/  @!UP0 UIMAD UR8, UR7, UR8, UR4 ;  /* 0x00000008070882a4 */ /* 0x000fe4000f8e0204 */
[----:B------:R-:W-:Y:S02]  /*4660*/  @!UP0 UIADD3 UR9, UPT, UPT, UR10, -UR4, URZ ;  /* 0x800000040a098290 */ /* 0x000fe4000fffe0ff */
[----:B------:R-:W-:Y:S02]  /*4670*/  UIADD3 UR4, UPT, UPT, -UR5, URZ, URZ ;  /* 0x000000ff05047290 */ /* 0x000fe4000fffe1ff */
[----:B------:R-:W-:Y:S02]  /*4680*/  UIADD3 UR7, UPT, UPT, -UR6, URZ, URZ ;  /* 0x000000ff06077290 */ /* 0x000fe4000fffe1ff */
[----:B------:R-:W-:Y:S02]  /*4690*/  @!UP0 UIMAD UR6, UR9, UR42, UR5 ;  /* 0x0000002a090682a4 */ /* 0x000fe4000f8e0205 */
[----:B------:R-:W-:Y:S02]  /*46a0*/  UIMAD UR14, UR15, UR4, UR14 ;  /* 0x000000040f0e72a4 */ /* 0x000fe4000f8e020e */
[----:B------:R-:W-:Y:S01]  /*46b0*/  UIMAD UR13, UR50, UR7, UR13 ;  /* 0x00000007320d72a4 */ /* 0x000fe2000f8e020d */
[----:B------:R-:W-:Y:S02]  /*46c0*/  @!UP0 UMOV UR5, UR8 ;  /* 0x0000000800058c82 */ /* 0x000fe40008000000 */
[----:B------:R-:W-:Y:S02]  /*46d0*/  UIMAD UR14, UR5, UR15, UR14 ;  /* 0x0000000f050e72a4 */ /* 0x000fe4000f8e020e */
[----:B------:R-:W-:Y:S11]  /*46e0*/  UIMAD UR13, UR6, UR50, UR13 ;  /* 0x00000032060d72a4 */ /* 0x000ff6000f8e020d */
[----:B------:R-:W-:Y:S01]  /*46f0*/  @!UPT UIADD3 URZ, UPT, UPT, URZ, URZ, URZ ;  /* 0x000000fffffff290 */ /* 0x000fe2000fffe0ff */
.L_x_75:
[----:B------:R-:W3:Y:S01]  /*4700*/  @!UP2 LDCU.128 UR8, c[0x0][0xb10] ;  /* 0x00016200ff08a7ac */ /* 0x000ee20008000c00 */
[C---:B----4-:R-:W-:Y:S02]  /*4710*/  ISETP.NE.U32.AND P1, PT, R4.reuse, RZ, PT ;  /* 0x000000ff0400720c */ /* 0x050fe40003f25070 */
[----:B------:R-:W-:Y:S02]  /*4720*/  ISETP.NE.U32.AND P0, PT, R4, RZ, PT ;  /* 0x000000ff0400720c */ /* 0x000fe40003f05070 */
[C---:B------:R-:W-:Y:S02]  /*4730*/  ISETP.NE.AND.EX P1, PT, R5.reuse, RZ, PT, P1 ;  /* 0x000000ff0500720c */ /* 0x040fe40003f25310 */
[----:B------:R-:W-:Y:S01]  /*4740*/  ISETP.NE.AND.EX P0, PT, R5, RZ, PT, P0 ;  /* 0x000000ff0500720c */ /* 0x000fe20003f05300 */
[----:B------:R-:W4:Y:S01]  /*4750*/  @!UP2 LDCU UR5, c[0x0][0xb0c] ;  /* 0x00016180ff05a7ac */ /* 0x000f220008000800 */
[----:B------:R-:W-:Y:S01]  /*4760*/  SHF.L.U32 R9, R15, 0x1f, RZ ;  /* 0x0000001f0f097819 */ /* 0x000fe200000006ff */
[----:B------:R-:W-:Y:S02]  /*4770*/  USHF.L.U32 UR35, UR16, 0x7, URZ ;  /* 0x0000000710237899 */ /* 0x000fe400080006ff */
[----:B------:R-:W-:Y:S02]  /*4780*/  USHF.L.U32 UR34, UR20, 0x7, URZ ;  /* 0x0000000714227899 */ /* 0x000fe400080006ff */
[----:B---3--:R-:W-:Y:S07]  /*4790*/  UIMAD.WIDE.U32 UR6, UR14, UR8, URZ ;  /* 0x000000080e0672a5 */ /* 0x008fee000f8e00ff */
[----:B------:R-:W-:Y:S01]  /*47a0*/  @!UP2 UMOV UR4, UR7 ;  /* 0x000000070004ac82 */ /* 0x000fe20008000000 */
[----:B----4-:R-:W-:Y:S02]  /*47b0*/  @!UP2 UISETP.NE.AND UP0, UPT, UR5, 0x1, UPT ;  /* 0x000000010500a88c */ /* 0x010fe4000bf05270 */
[----:B------:R-:W-:Y:S02]  /*47c0*/  @!UP2 USHF.R.U32.HI UR4, URZ, UR9, UR4 ;  /* 0x00000009ff04a299 */ /* 0x000fe40008011604 */
[----:B------:R-:W-:Y:S02]  /*47d0*/  UIMAD.WIDE.U32 UR6, UR13, UR11, URZ ;  /* 0x0000000b0d0672a5 */ /* 0x000fe4000f8e00ff */
[----:B------:R-:W-:Y:S02]  /*47e0*/  @!UP2 USEL UR8, UR14, UR4, !UP0 ;  /* 0x000000040e08a287 */ /* 0x000fe4000c000000 */
[----:B------:R-:W-:Y:S03]  /*47f0*/  @!UP2 UISETP.NE.AND UP0, UPT, UR10, 0x1, UPT ;  /* 0x000000010a00a88c */ /* 0x000fe6000bf05270 */
[----:B------:R-:W-:Y:S02]  /*4800*/  @!UP2 UMOV UR6, UR7 ;  /* 0x000000070006ac82 */ /* 0x000fe40008000000 */
[----:B------:R-:W3:Y:S02]  /*4810*/  @!UP2 LDCU UR4, c[0x0][0xb20] ;  /* 0x00016400ff04a7ac */ /* 0x000ee40008000800 */
[----:B---3--:R-:W-:Y:S04]  /*4820*/  @!UP2 USHF.R.U32.HI UR6, URZ, UR4, UR6 ;  /* 0x00000004ff06a299 */ /* 0x008fe80008011606 */
[----:B------:R-:W-:Y:S04]  /*4830*/  @!UP2 USEL UR6, UR13, UR6, !UP0 ;  /* 0x000000060d06a287 */ /* 0x000fe8000c000000 */
[----:B------:R-:W-:Y:S02]  /*4840*/  @!UP2 UIADD3 UR4, UPT, UPT, -UR8, UR6, URZ ;  /* 0x000000060804a290 */ /* 0x000fe4000fffe1ff */
[----:B------:R-:W-:Y:S02]  /*4850*/  @!UP2 UIADD3 UR6, UPT, UPT, UR8, -UR6, URZ ;  /* 0x800000060806a290 */ /* 0x000fe4000fffe0ff */
[----:B------:R-:W-:Y:S02]  /*4860*/  @!UP2 UIMAD UR14, UR4, UR5, UR14 ;  /* 0x00000005040ea2a4 */ /* 0x000fe4000f8e020e */
[----:B------:R-:W-:Y:S01]  /*4870*/  @!UP2 UIMAD UR13, UR6, UR10, UR13 ;  /* 0x0000000a060da2a4 */ /* 0x000fe2000f8e020d */
[----:B------:R-:W-:Y:S11]  /*4880*/  BRA.U UP3, `(.L_x_76) ;  /* 0x0000000103107547 */ /* 0x000ff6000b800000 */
[----:B--2---:R-:W-:Y:S04]  /*4890*/  MOV R0, UR43 ;  /* 0x0000002b00007c02 */ /* 0x004fe80008000f00 */
[----:B------:R-:W-:Y:S04]  /*48a0*/  SHF.L.U32 R11, R0, 0x1f, RZ ;  /* 0x0000001f000b7819 */ /* 0x000fe800000006ff */
[----:B------:R-:W2:Y:S02]  /*48b0*/  SYNCS.PHASECHK.TRANS64.TRYWAIT P2, [UR21+0x78], R11 ;  /* 0x0000780bff0075a7 */ /* 0x000ea40008041115 */
[----:B--2---:R-:W-:Y:S05]  /*48c0*/  @!P2 BRA `(.L_x_77) ;  /* 0x000000540008a947 */ /* 0x004fea0003800000 */
.L_x_76:
[----:B------:R-:W-:Y:S05]  /*48d0*/  @!P1 BRA `(.L_x_78) ;  /* 0x0000000000309947 */ /* 0x000fea0003800000 */
[----:B------:R-:W-:Y:S01]  /*48e0*/  ISETP.NE.U32.AND P1, PT, R2, RZ, PT ;  /* 0x000000ff0200720c */ /* 0x000fe20003f25070 */
[----:B------:R-:W3:Y:S01]  /*48f0*/  LDCU.64 UR4, c[0x0][0x358] ;  /* 0x00006b00ff0477ac */ /* 0x000ee20008000a00 */
[----:B------:R-:W-:Y:S02]  /*4900*/  IMAD.MOV.U32 R80, RZ, RZ, 0x1 ;  /* 0x00000001ff507424 */ /* 0x000fe400078e00ff */
[----:B------:R-:W-:Y:S11]  /*4910*/  ISETP.NE.AND.EX P1, PT, R3, RZ, PT, P1 ;  /* 0x000000ff0300720c */ /* 0x000ff60003f25310 */
[----:B------:R-:W-:Y:S02]  /*4920*/  @!UPT UIADD3 URZ, UPT, UPT, URZ, URZ, URZ ;  /* 0x000000fffffff290 */ /* 0x000fe4000fffe0ff */
[----:B--2---:R-:W2:Y:S01]  /*4930*/  @P1 LDC.64 R10, c[0x0][0x888] ;  /* 0x00022200ff0a1b82 */ /* 0x004ea20000000a00 */
[----:B------:R-:W-:Y:S04]  /*4940*/  @P1 IMAD R0, R4, UR36, RZ ;  /* 0x0000002404001c24 */ /* 0x000fe8000f8e02ff */
[----:B--2---:R-:W-:Y:S04]  /*4950*/  @P1 IMAD.WIDE R10, R0, 0x4, R10 ;  /* 0x00000004000a1825 */ /* 0x004fe800078e020a */
[----:B------:R-:W-:Y:S01]  /*4960*/  HFMA2 R0, -RZ, RZ, 0, 5.9604644775390625e-08 ;  /* 0x00000001ff007431 */ /* 0x000fe200000001ff */
[----:B---3-5:R3:W5:Y:S04]  /*4970*/  @P1 LDG.E R41, desc[UR4][R10.64] ;  /* 0x000000040a291981 */ /* 0x028768000c1e1900 */
[----:B------:R-:W-:Y:S01]  /*4980*/  @!P1 PRMT R80, R0, 0x7610, R80 ;  /* 0x0000761000509816 */ /* 0x000fe20000000050 */
[----:B---3--:R-:W4:Y:S06]  /*4990*/  @!P1 LDC R41, c[0x0][0x880] ;  /* 0x00022000ff299b82 */ /* 0x008f2c0000000800 */
.L_x_78:
[----:B----45:R-:W-:Y:S01]  /*49a0*/  @!P0 FSETP.EQ.AND P1, PT, R41, RZ, PT ;  /* 0x000000ff2900820b */ /* 0x030fe20003f22000 */
[----:B------:R-:W-:Y:S01]  /*49b0*/  @!UPT UIADD3 URZ, UPT, UPT, URZ, URZ, URZ ;  /* 0x000000fffffff290 */ /* 0x000fe2000fffe0ff */
[----:B------:R-:W-:Y:S11]  /*49c0*/  @!P0 BRA `(.L_x_79) ;  /* 0x0000000000188947 */ /* 0x000ff60003800000 */
[----:B------:R-:W-:Y:S02]  /*49d0*/  LOP3.LUT P0, RZ, R80, 0xff, RZ, 0xc0, !PT ;  /* 0x000000ff50ff7812 */ /* 0x000fe4000780c0ff */
[----:B------:R-:W-:Y:S04]  /*49e0*/  ISETP.NE.U32.AND P1, PT, R2, RZ, PT ;  /* 0x000000ff0200720c */ /* 0x000fe80003f25070 */
[----:B------:R-:W-:Y:S04]  /*49f0*/  ISETP.NE.AND.EX P1, PT, R3, RZ, PT, P1 ;  /* 0x000000ff0300720c */ /* 0x000fe80003f25310 */
[----:B------:R-:W-:Y:S03]  /*4a00*/  PLOP3.LUT P1, PT, P1, PT, PT, 0x8, 0x80 ;  /* 0x000000000080781c */ /* 0x000fe60000f2e170 */
[----:B------:R-:W-:Y:S11]  /*4a10*/  @P0 FSETP.EQ.AND P1, PT, R41, RZ, PT ;  /* 0x000000ff2900020b */ /* 0x000ff60003f22000 */
[----:B------:R-:W-:Y:S02]  /*4a20*/  @!UPT UIADD3 URZ, UPT, UPT, URZ, URZ, URZ ;  /* 0x000000fffffff290 */ /* 0x000fe4000fffe0ff */
.L_x_79:
[----:B------:R-:W3:Y:S01]  /*4a30*/  SYNCS.PHASECHK.TRANS64.TRYWAIT P2, [UR21+0x50], R9 ;  /* 0x00005009ff0075a7 */ /* 0x000ee20008041115 */
[----:B------:R-:W-:Y:S04]  /*4a40*/  ELECT P0, URZ, PT ;  /* 0x0000000000ff782f */ /* 0x000fe80003800000 */
[----:B------:R-:W-:Y:S11]  /*4a50*/  PLOP3.LUT P1, PT, P1, P0, PT, 0xf2, 0x2f ;  /* 0x00000000002f781c */ /* 0x000ff60000f21e72 */
[----:B------:R-:W-:Y:S02]  /*4a60*/  @!UPT UIADD3 URZ, UPT, UPT, URZ, URZ, URZ ;  /* 0x000000fffffff290 */ /* 0x000fe4000fffe0ff */
[----:B------:R-:W-:Y:S05]  /*4a70*/  @!P1 IADD3 R8, P0, PT, R16, 0x580, RZ ;  /* 0x0000058010089810 */ /* 0x000fea0007f1e0ff */
[----:B------:R-:W-:Y:S01]  /*4a80*/  @!P1 IMAD.X R6, RZ, RZ, R17, P0 ;  /* 0x000000ffff069224 */ /* 0x000fe200000e0611 */
[----:B---3--:R-:W-:Y:S07]  /*4a90*/  @!P2 BRA `(.L_x_80) ;  /* 0x0000005000aca947 */ /* 0x008fee0003800000 */
.L_x_165:
[----:B------:R-:W-:Y:S01]  /*4aa0*/  @!P1 R2UR UR5, R8 ;  /* 0x00000000080592ca */ /* 0x000fe200000e0000 */
[----:B------:R-:W-:Y:S01]  /*4ab0*/  VOTEU.ALL UP0, P1 ;  /* 0x0000000000ff7886 */ /* 0x000fe20000800000 */
[----:B------:R-:W-:Y:S01]  /*4ac0*/  @!P1 R2UR UR4, R6 ;  /* 0x00000000060492ca */ /* 0x000fe200000e0000 */
[----:B--2---:R-:W-:Y:S01]  /*4ad0*/  @!P1 IMAD.MOV.U32 R0, RZ, RZ, 0x2000 ;  /* 0x00002000ff009424 */ /* 0x004fe200078e00ff */
[----:B------:R-:W-:Y:S01]  /*4ae0*/  UMOV UR8, 0x0 ;  /* 0x0000000000087882 */ /* 0x000fe20000000000 */
[----:B------:R-:W-:Y:S01]  /*4af0*/  UMOV UR9, 0x10000000 ;  /* 0x1000000000097882 */ /* 0x000fe20000000000 */
[----:B------:R-:W-:Y:S01]  /*4b00*/  @!UP0 UIADD3 UR32, UPT, UPT, UR21, 0x200, URZ ;  /* 0x0000020015208890 */ /* 0x000fe2000fffe0ff */
[----:B------:R-:W-:Y:S01]  /*4b10*/  @!P1 IADD3 R8, P0, PT, R16, 0x580, RZ ;  /* 0x0000058010089810 */ /* 0x000fe20007f1e0ff */
[----:B------:R-:W-:Y:S01]  /*4b20*/  VOTEU.ALL UP0, P1 ;  /* 0x0000000000ff7886 */ /* 0x000fe20000800000 */
[----:B------:R-:W-:Y:S03]  /*4b30*/  UPRMT UR6, UR47, 0x654, UR33 ;  /* 0x000006542f067896 */ /* 0x000fe60008000021 */
[----:B------:R-:W-:Y:S02]  /*4b40*/  @!P1 IMAD.X R6, RZ, RZ, R17, P0 ;  /* 0x000000ffff069224 */ /* 0x000fe400000e0611 */
[----:B------:R-:W-:Y:S02]  /*4b50*/  IMAD.U32 R10, RZ, RZ, UR5 ;  /* 0x00000005ff0a7e24 */ /* 0x000fe4000f8e00ff */
[----:B------:R-:W-:Y:S03]  /*4b60*/  IMAD.U32 R11, RZ, RZ, UR4 ;  /* 0x00000004ff0b7e24 */ /* 0x000fe6000f8e00ff */
[----:B------:R-:W-:Y:S02]  /*4b70*/  @!P1 R2UR UR4, R10 ;  /* 0x000000000a0492ca */ /* 0x000fe400000e0000 */
[----:B------:R-:W-:Y:S11]  /*4b80*/  @!P1 R2UR UR5, R11 ;  /* 0x000000000b0592ca */ /* 0x000ff600000e0000 */
[----:B------:R-:W-:Y:S02]  /*4b90*/  @!UPT UIADD3 URZ, UPT, UPT, URZ, URZ, URZ ;  /* 0x000000fffffff290 */ /* 0x000fe4000fffe0ff */
[----:B------:R2:W-:Y:S01]  /*4ba0*/  @!UP0 UTMALDG.3D [UR32], [UR4], desc[UR8] ;  /* 0x00000820040085b4 */ /* 0x0005e20008011000 */
[----:B------:R2:W-:Y:S01]  /*4bb0*/  @!P1 SYNCS.ARRIVE.TRANS64.RED.A0TR RZ, [UR21+0x30], R0 ;  /* 0x00003000ffff99a7 */ /* 0x0005e20008300415 */
[----:B------:R-:W-:Y:S01]  /*4bc0*/  SYNCS.ARRIVE.TRANS64.RED.A1T0 RZ, [UR6], RZ ;  /* 0x000000ffffff79a7 */ /* 0x000fe20008100406 */
[----:B------:R-:W3:Y:S02]  /*4bd0*/  SYNCS.PHASECHK.TRANS64.TRYWAIT P2, [UR21+0x58], R9 ;  /* 0x00005809ff0075a7 */ /* 0x000ee40008041115 */
[----:B--23--:R-:W-:Y:S05]  /*4be0*/  @!P2 BRA `(.L_x_81) ;  /* 0x000000500070a947 */ /* 0x00cfea0003800000 */
.L_x_167:
        /* <DEDUP_REMOVED lines=8> */
[----:B------:R-:W-:Y:S01]  /*4c70*/  @!UP0 UIADD3 UR24, UPT, UPT, UR21, 0x2200, URZ ;  /* 0x0000220015188890 */ /* 0x000fe2000fffe0ff */
[----:B------:R-:W-:Y:S01]  /*4c80*/  VOTEU.ALL UP0, P1 ;  /* 0x0000000000ff7886 */ /* 0x000fe20000800000 */
[----:B------:R-:W-:Y:S01]  /*4c90*/  UMOV UR27, UR35 ;  /* 0x00000023001b7c82 */ /* 0x000fe20008000000 */
[----:B------:R-:W-:Y:S02]  /*4ca0*/  UMOV UR28, UR36 ;  /* 0x00000024001c7c82 */ /* 0x000fe40008000000 */
[----:B------:R-:W-:Y:S01]  /*4cb0*/  IMAD.U32 R10, RZ, RZ, UR5 ;  /* 0x00000005ff0a7e24 */ /* 0x000fe2000f8e00ff */
[----:B------:R-:W-:Y:S01]  /*4cc0*/  UPRMT UR6, UR47, 0x654, UR25 ;  /* 0x000006542f067896 */ /* 0x000fe20008000019 */
[----:B------:R-:W-:Y:S02]  /*4cd0*/  IMAD.U32 R11, RZ, RZ, UR4 ;  /* 0x00000004ff0b7e24 */ /* 0x000fe4000f8e00ff */
[----:B------:R-:W-:Y:S01]  /*4ce0*/  @!P1 IMAD.X R6, RZ, RZ, R17, P0 ;  /* 0x000000ffff069224 */ /* 0x000fe200000e0611 */
        /* <DEDUP_REMOVED lines=8> */
.L_x_169:
[----:B------:R-:W-:Y:S01]  /*4d70*/  @!P1 R2UR UR5, R8 ;  /* 0x00000000080592ca */ /* 0x000fe200000e0000 */
[----:B------:R-:W-:Y:S01]  /*4d80*/  VOTEU.ALL UP0, P1 ;  /* 0x0000000000ff7886 */ /* 0x000fe20000800000 */
[----:B------:R-:W-:Y:S01]  /*4d90*/  @!P1 R2UR UR4, R6 ;  /* 0x00000000060492ca */ /* 0x000fe200000e0000 */
[----:B--2---:R-:W-:Y:S01]  /*4da0*/  @!P1 IMAD.MOV.U32 R0, RZ, RZ, 0x2000 ;  /* 0x00002000ff009424 */ /* 0x004fe200078e00ff */
[----:B------:R-:W-:Y:S01]  /*4db0*/  UMOV UR8, 0x0 ;  /* 0x0000000000087882 */ /* 0x000fe20000000000 */
[----:B------:R-:W-:Y:S01]  /*4dc0*/  UMOV UR9, 0x10000000 ;  /* 0x1000000000097882 */ /* 0x000fe20000000000 */
[----:B------:R-:W-:Y:S01]  /*4dd0*/  @!UP0 UIADD3 UR18, UPT, UPT, UR34, 0x40, URZ ;  /* 0x0000004022128890 */ /* 0x000fe2000fffe0ff */
[----:B------:R-:W-:Y:S01]  /*4de0*/  VIADD R14, R14, 0x1 ;  /* 0x000000010e0e7836 */ /* 0x000fe20000000000 */
[----:B------:R-:W-:Y:S01]  /*4df0*/  @!UP0 UIADD3 UR16, UPT, UPT, UR21, 0x4200, URZ ;  /* 0x0000420015108890 */ /* 0x000fe2000fffe0ff */
[----:B------:R-:W-:Y:S01]  /*4e00*/  VOTEU.ALL UP0, P1 ;  /* 0x0000000000ff7886 */ /* 0x000fe20000800000 */
[----:B------:R-:W-:Y:S01]  /*4e10*/  UMOV UR19, UR35 ;  /* 0x0000002300137c82 */ /* 0x000fe20008000000 */
[----:B------:R-:W-:Y:S02]  /*4e20*/  UMOV UR20, UR36 ;  /* 0x0000002400147c82 */ /* 0x000fe40008000000 */
[----:B------:R-:W-:Y:S01]  /*4e30*/  IMAD.U32 R10, RZ, RZ, UR5 ;  /* 0x00000005ff0a7e24 */ /* 0x000fe2000f8e00ff */
[----:B------:R-:W-:Y:S01]  /*4e40*/  UPRMT UR6, UR47, 0x654, UR17 ;  /* 0x000006542f067896 */ /* 0x000fe20008000011 */
        /* <DEDUP_REMOVED lines=9> */
.L_x_171:
[----:B------:R-:W-:Y:S01]  /*4ee0*/  @!P1 IADD3 R6, P0, PT, R16, 0x580, RZ ;  /* 0x0000058010069810 */ /* 0x000fe20007f1e0ff */
[----:B------:R-:W-:Y:S01]  /*4ef0*/  VOTEU.ALL UP0, P1 ;  /* 0x0000000000ff7886 */ /* 0x000fe20000800000 */
[----:B------:R-:W-:Y:S01]  /*4f00*/  UMOV UR6, 0x0 ;  /* 0x0000000000067882 */ /* 0x000fe20000000000 */
[----:B------:R-:W-:Y:S01]  /*4f10*/  UMOV UR7, 0x10000000 ;  /* 0x1000000000077882 */ /* 0x000fe20000000000 */
[----:B------:R-:W-:Y:S01]  /*4f20*/  @!P1 R2UR UR5, R6 ;  /* 0x00000000060592ca */ /* 0x000fe200000e0000 */
[----:B--2---:R-:W-:Y:S01]  /*4f30*/  @!P1 IMAD.X R0, RZ, RZ, R17, P0 ;  /* 0x000000ffff009224 */ /* 0x004fe200000e0611 */
[----:B------:R-:W-:Y:S01]  /*4f40*/  @!UP0 UIADD3 UR10, UPT, UPT, UR34, 0x60, URZ ;  /* 0x00000060220a8890 */ /* 0x000fe2000fffe0ff */
[----:B------:R-:W-:Y:S01]  /*4f50*/  R2UR UR16, R82 ;  /* 0x00000000521072ca */ /* 0x000fe200000e0000 */
[----:B------:R-:W-:Y:S01]  /*4f60*/  @!UP0 UIADD3 UR8, UPT, UPT, UR21, 0x6200, URZ ;  /* 0x0000620015088890 */ /* 0x000fe2000fffe0ff */
[----:B------:R-:W-:Y:S01]  /*4f70*/  ISETP.NE.AND P0, PT, R14, 0x2, PT ;  /* 0x000000020e00780c */ /* 0x000fe20003f05270 */
[----:B------:R-:W-:Y:S01]  /*4f80*/  @!UP0 UIADD3 UR9, UPT, UPT, UR21, 0x48, URZ ;  /* 0x0000004815098890 */ /* 0x000fe2000fffe0ff */
[----:B------:R-:W-:Y:S01]  /*4f90*/  @!P1 R2UR UR4, R0 ;  /* 0x00000000000492ca */ /* 0x000fe200000e0000 */
[----:B------:R-:W-:Y:S01]  /*4fa0*/  VOTEU.ALL UP0, P1 ;  /* 0x0000000000ff7886 */ /* 0x000fe20000800000 */
[----:B------:R-:W-:Y:S01]  /*4fb0*/  UMOV UR11, UR35 ;  /* 0x00000023000b7c82 */ /* 0x000fe20008000000 */
[----:B------:R-:W-:Y:S01]  /*4fc0*/  UMOV UR12, UR36 ;  /* 0x00000024000c7c82 */ /* 0x000fe20008000000 */
[----:B------:R-:W-:Y:S01]  /*4fd0*/  SEL R0, RZ, 0x1, P0 ;  /* 0x00000001ff007807 */ /* 0x000fe20000000000 */
[----:B------:R-:W-:Y:S01]  /*4fe0*/  UIADD3 UR20, UPT, UPT, UR13, UR63, URZ ;  /* 0x0000003f0d147290 */ /* 0x000fe2000fffe0ff */
[----:B------:R-:W-:Y:S01]  /*4ff0*/  IMAD.U32 R8, RZ, RZ, UR5 ;  /* 0x00000005ff087e24 */ /* 0x000fe2000f8e00ff */
[----:B------:R-:W-:Y:S01]  /*5000*/  LOP3.LUT R15, R15, 0x1, RZ, 0x3c, !PT ;  /* 0x000000010f0f7812 */ /* 0x000fe200078e3cff */
[----:B------:R-:W-:Y:S01]  /*5010*/  UPLOP3.LUT UP3, UPT, UPT, UPT, UPT, 0x80, 0x8 ;  /* 0x000000000008789c */ /* 0x000fe20003f6f070 */
[----:B------:R-:W-:Y:S01]  /*5020*/  LOP3.LUT R13, R13, R0, RZ, 0x3c, !PT ;  /* 0x000000000d0d7212 */ /* 0x000fe200078e3cff */
[----:B------:R-:W-:Y:S01]  /*5030*/  UIADD3 UR16, UPT, UPT, UR14, UR16, URZ ;  /* 0x000000100e107290 */ /* 0x000fe2000fffe0ff */
[----:B------:R-:W-:Y:S01]  /*5040*/  SEL R14, R14, RZ, P0 ;  /* 0x000000ff0e0e7207 */ /* 0x000fe20000000000 */
[----:B------:R-:W-:Y:S01]  /*5050*/  UMOV UR36, UR29 ;  /* 0x0000001d00247c82 */ /* 0x000fe20008000000 */
[----:B------:R-:W-:Y:S01]  /*5060*/  IMAD.U32 R9, RZ, RZ, UR4 ;  /* 0x00000004ff097e24 */ /* 0x000fe2000f8e00ff */
[----:B------:R-:W-:Y:S04]  /*5070*/  @!P1 R2UR UR4, R8 ;  /* 0x00000000080492ca */ /* 0x000fe800000e0000 */
[----:B------:R-:W-:Y:S11]  /*5080*/  @!P1 R2UR UR5, R9 ;  /* 0x00000000090592ca */ /* 0x000ff600000e0000 */
[----:B------:R-:W-:Y:S02]  /*5090*/  @!UPT UIADD3 URZ, UPT, UPT, URZ, URZ, URZ ;  /* 0x000000fffffff290 */ /* 0x000fe4000fffe0ff */
[----:B------:R2:W-:Y:S01]  /*50a0*/  @!UP0 UTMALDG.3D [UR8], [UR4], desc[UR6] ;  /* 0x00000608040085b4 */ /* 0x0005e20008011000 */
[----:B------:R2:W-:Y:S01]  /*50b0*/  @!P1 SYNCS.ARRIVE.TRANS64.RED.A0TR RZ, [UR21+0x48], R7 ;  /* 0x00004807ffff99a7 */ /* 0x0005e20008300415 */
[----:B------:R-:W-:Y:S01]  /*50c0*/  SYNCS.ARRIVE.TRANS64.RED.A1T0 RZ, [UR37], RZ ;  /* 0x000000ffffff79a7 */ /* 0x000fe20008100425 */
[----:B------:R-:W-:Y:S05]  /*50d0*/  BRA.U UP1, `(.L_x_84) ;  /* 0xfffffff101687547 */ /* 0x000fea000b83ffff */
[----:B------:R-:W-:-:S04]  /*50e0*/  SHF.L.U32 R3, R15, 0x1f, RZ ;  /* 0x0000001f0f037819 */ /* 0x000fc800000006ff */
[----:B------:R-:W3:Y:S02]  /*50f0*/  SYNCS.PHASECHK.TRANS64.TRYWAIT P0, [UR21+0x50], R3 ;  /* 0x00005003ff0075a7 */ /* 0x000ee40008001115 */
[----:B---3--:R-:W-:Y:S05]  /*5100*/  @!P0 BRA `(.L_x_85) ;  /* 0x0000004c00708947 */ /* 0x008fea0003800000 */
.L_x_173:
[----:B------:R-:W4:Y:S02]  /*5110*/  SYNCS.PHASECHK.TRANS64.TRYWAIT P0, [UR21+0x58], R3 ;  /* 0x00005803ff0075a7 */ /* 0x000f240008001115 */
[----:B----4-:R-:W-:Y:S05]  /*5120*/  @!P0 BRA `(.L_x_86) ;  /* 0x0000004c00808947 */ /* 0x010fea0003800000 */
.L_x_175:
[----:B------:R-:W4:Y:S02]  /*5130*/  SYNCS.PHASECHK.TRANS64.TRYWAIT P0, [UR21+0x60], R3 ;  /* 0x00006003ff0075a7 */ /* 0x000f240008001115 */
[----:B----4-:R-:W-:Y:S05]  /*5140*/  @!P0 BRA `(.L_x_87) ;  /* 0x0000004c00908947 */ /* 0x010fea0003800000 */
.L_x_177:
[----:B---3--:R-:W-:-:S07]  /*5150*/  MOV R0, UR21 ;  /* 0x0000001500007c02 */ /* 0x008fce0008000f00 */
.L_x_88:
[----:B---3--:R-:W-:-:S04]  /*5160*/  SHF.L.U32 R3, R15, 0x1f, RZ ;  /* 0x0000001f0f037819 */ /* 0x008fc800000006ff */
[----:B------:R3:W4:Y:S03]  /*5170*/  SYNCS.PHASECHK.TRANS64.TRYWAIT P0, [R0+URZ+0x68], R3 ;  /* 0x00006803000075a7 */ /* 0x00072600080011ff */
[----:B----4-:R-:W-:Y:S05]  /*5180*/  @!P0 NANOSLEEP.SYNCS 0x989680 ;  /* 0x009896800000895d */ /* 0x010fea0003900000 */
[----:B------:R-:W4:Y:S02]  /*5190*/  @!P0 SYNCS.PHASECHK.TRANS64 P0, [R0+URZ+0x68], R3 ;  /* 0x00006803000085a7 */ /* 0x000f2400080010ff */
[----:B-12-4-:R-:W-:Y:S05]  /*51a0*/  @P0 EXIT ;  /* 0x000000000000094d */ /* 0x016fea0003800000 */
[----:B------:R-:W-:Y:S05]  /*51b0*/  BRA `(.L_x_88) ;  /* 0xfffffffc00e87947 */ /* 0x000fea000383ffff */
.L_x_73:
[----:B------:R-:W-:-:S06]  /*51c0*/  UISETP.GE.AND UP0, UPT, UR17, 0x4, UPT ;  /* 0x000000041100788c */ /* 0x000fcc000bf06270 */
[----:B------:R-:W-:-:S13]  /*51d0*/  PLOP3.LUT P0, PT, PT, PT, UP0, 0x80, 0x8 ;  /* 0x000000000008781c */ /* 0x000fda0003f0f008 */
[----:B------:R-:W-:Y:S05]  /*51e0*/  @!P0 EXIT ;  /* 0x000000000000894d */ /* 0x000fea0003800000 */
[----:B------:R-:W-:Y:S01]  /*51f0*/  BAR.SYNC.DEFER_BLOCKING 0x6, 0xa0 ;  /* 0x0182800000007b1d */ /* 0x000fe20000010000 */
[C---:B------:R-:W-:Y:S01]  /*5200*/  IMAD.SHL.U32 R2, R94.reuse, 0x20, RZ ;  /* 0x000000205e027824 */ /* 0x040fe200078e00ff */
[C---:B------:R-:W-:Y:S01]  /*5210*/  SHF.L.U32 R37, R94.reuse, 0x10, RZ ;  /* 0x000000105e257819 */ /* 0x040fe200000006ff */
[C---:B------:R-:W-:Y:S01]  /*5220*/  IMAD.SHL.U32 R93, R94.reuse, 0x4, RZ ;  /* 0x000000045e5d7824 */ /* 0x040fe200078e00ff */
[----:B------:R-:W-:Y:S01]  /*5230*/  LOP3.LUT R95, R94, 0x60, RZ, 0xc0, !PT ;  /* 0x000000605e5f7812 */ /* 0x000fe200078ec0ff */
[----:B------:R-:W-:Y:S01]  /*5240*/  HFMA2 R86, -RZ, RZ, 0, 0 ;  /* 0x00000000ff567431 */ /* 0x000fe200000001ff */
[----:B------:R-:W-:Y:S02]  /*5250*/  UMOV UR44, 0x400 ;  /* 0x00000400002c7882 */ /* 0x000fe40000000000 */
[----:B------:R-:W1:Y:S01]  /*5260*/  LDC.64 R78, c[0x0][0x8b0] ;  /* 0x00022c00ff4e7b82 */ /* 0x000e620000000a00 */
[----:B------:R-:W-:Y:S01]  /*5270*/  ULEA UR44, UR47, UR44, 0x18 ;  /* 0x0000002c2f2c7291 */ /* 0x000fe2000f8ec0ff */
[----:B------:R-:W-:Y:S01]  /*5280*/  LOP3.LUT R6, R2, 0xc0, RZ, 0xc0, !PT ;  /* 0x000000c002067812 */ /* 0x000fe200078ec0ff */
[----:B------:R-:W2:Y:S01]  /*5290*/  LDCU.64 UR6, c[0x0][0x890] ;  /* 0x00011200ff0677ac */ /* 0x000ea20008000a00 */
[----:B------:R-:W-:Y:S01]  /*52a0*/  LOP3.LUT R92, R94, 0x2, RZ, 0xc0, !PT ;  /* 0x000000025e5c7812 */ /* 0x000fe200078ec0ff */
[----:B------:R-:W-:Y:S01]  /*52b0*/  IMAD.MOV.U32 R90, RZ, RZ, 0x1 ;  /* 0x00000001ff5a7424 */ /* 0x000fe200078e00ff */
[----:B------:R-:W-:Y:S01]  /*52c0*/  LOP3.LUT R93, R6, 0x18, R93, 0xf8, !PT ;  /* 0x00000018065d7812 */ /* 0x000fe200078ef85d */
[----:B------:R-:W-:Y:S01]  /*52d0*/  UIADD3 UR4, UPT, UPT, UR44, 0x200, URZ ;  /* 0x000002002c047890 */ /* 0x000fe2000fffe0ff */
[----:B------:R-:W3:Y:S01]  /*52e0*/  LDC.64 R76, c[0x0][0x8a8] ;  /* 0x00022a00ff4c7b82 */ /* 0x000ee20000000a00 */
[----:B------:R-:W-:Y:S01]  /*52f0*/  LOP3.LUT R37, R37, 0x600000, RZ, 0xc0, !PT ;  /* 0x0060000025257812 */ /* 0x000fe200078ec0ff */
[----:B------:R-:W-:Y:S01]  /*5300*/  IMAD.MOV.U32 R36, RZ, RZ, RZ ;  /* 0x000000ffff247224 */ /* 0x000fe200078e00ff */
[----:B------:R-:W-:-:S02]  /*5310*/  LOP3.LUT R93, R93, 0xf20, R2, 0xf8, !PT ;  /* 0x00000f205d5d7812 */ /* 0x000fc400078ef802 */
[----:B------:R-:W-:Y:S01]  /*5320*/  CS2R R88, SRZ ;  /* 0x0000000000587805 */ /* 0x000fe2000001ff00 */
[----:B------:R-:W-:Y:S01]  /*5330*/  IMAD.U32 R84, RZ, RZ, UR4 ;  /* 0x00000004ff547e24 */ /* 0x000fe2000f8e00ff */
[----:B------:R-:W-:Y:S01]  /*5340*/  LOP3.LUT R94, R94, 0x4, RZ, 0xc0, !PT ;  /* 0x000000045e5e7812 */ /* 0x000fe200078ec0ff */
[----:B------:R-:W4:Y:S01]  /*5350*/  LDCU UR60, c[0x0][0x370] ;  /* 0x00006e00ff3c77ac */ /* 0x000f220008000800 */
[----:B------:R-:W4:Y:S02]  /*5360*/  LDS R0, [UR44+0x130] ;  /* 0x0001302cff007984 */ /* 0x000f240008000800 */
[----:B------:R-:W-:Y:S01]  /*5370*/  LEA R93, R93, R84, 0x1 ;  /* 0x000000545d5d7211 */ /* 0x000fe200078e08ff */
[----:B------:R-:W1:Y:S01]  /*5380*/  LDCU UR43, c[0x0][0xb0c] ;  /* 0x00016180ff2b77ac */ /* 0x000e620008000800 */
[----:B--2---:R-:W-:Y:S01]  /*5390*/  IMAD.U32 R97, RZ, RZ, UR6 ;  /* 0x00000006ff617e24 */ /* 0x004fe2000f8e00ff */
[----:B------:R-:W-:Y:S02]  /*53a0*/  MOV R96, UR7 ;  /* 0x0000000700607c02 */ /* 0x000fe40008000f00 */
[--C-:B------:R-:W-:Y:S01]  /*53b0*/  IMAD R92, R92, -0x10, R93.reuse ;  /* 0xfffffff05c5c7824 */ /* 0x100fe200078e025d */
[----:B------:R-:W2:Y:S01]  /*53c0*/  LDCU UR39, c[0x0][0xb30] ;  /* 0x00016600ff2777ac */ /* 0x000ea20008000800 */
[----:B------:R-:W-:Y:S01]  /*53d0*/  IMAD R91, R94, -0x10, R93 ;  /* 0xfffffff05e5b7824 */ /* 0x000fe200078e025d */
[----:B------:R-:W1:Y:S01]  /*53e0*/  LDCU.64 UR54, c[0x0][0x888] ;  /* 0x00011100ff3677ac */ /* 0x000e620008000a00 */
[----:B------:R-:W1:Y:S01]  /*53f0*/  LDCU.64 UR40, c[0x0][0xb28] ;  /* 0x00016500ff2877ac */ /* 0x000e620008000a00 */
[----:B------:R-:W1:Y:S01]  /*5400*/  LDCU.128 UR56, c[0x0][0xb10] ;  /* 0x00016200ff3877ac */ /* 0x000e620008000c00 */
[----:B------:R-:W1:Y:S01]  /*5410*/  LDCU UR53, c[0x0][0x374] ;  /* 0x00006e80ff3577ac */ /* 0x000e620008000800 */
[----:B------:R-:W-:Y:S01]  /*5420*/  UMOV UR52, URZ ;  /* 0x000000ff00347c82 */ /* 0x000fe20008000000 */
[----:B------:R-:W-:Y:S01]  /*5430*/  UMOV UR46, URZ ;  /* 0x000000ff002e7c82 */ /* 0x000fe20008000000 */
[----:B-1234-:R-:W-:-:S07]  /*5440*/  IMAD.IADD R37, R0, 0x1, R37 ;  /* 0x0000000100257824 */ /* 0x01efce00078e0225 */
.L_x_132:
[----:B------:R-:W-:Y:S02]  /*5450*/  LEA R3, R86, UR44, 0x3 ;  /* 0x0000002c56037c11 */ /* 0x000fe4000f8e18ff */
[----:B------:R-:W-:Y:S02]  /*5460*/  SHF.L.U32 R0, R88, 0x1f, RZ ;  /* 0x0000001f58007819 */ /* 0x000fe400000006ff */
[----:B------:R-:W-:Y:S02]  /*5470*/  LEA R5, R86, UR44, 0x4 ;  /* 0x0000002c56057c11 */ /* 0x000fe4000f8e20ff */
[----:B-1----:R-:W1:Y:S02]  /*5480*/  SYNCS.PHASECHK.TRANS64.TRYWAIT P0, [R3+URZ+0x80], R0 ;  /* 0x00008000030075a7 */ /* 0x002e6400080011ff */
[----:B-12---:R-:W-:Y:S05]  /*5490*/  @!P0 BRA `(.L_x_89) ;  /* 0x0000004800d48947 */ /* 0x006fea0003800000 */
.L_x_178:
        /* <DEDUP_REMOVED lines=11> */
[----:B------:R-:W-:Y:S01]  /*5550*/  PLOP3.LUT P0, PT, PT, PT, UP1, 0x80, 0x8 ;  /* 0x000000000008781c */ /* 0x000fe20003f0f018 */
[----:B------:R-:W-:Y:S11]  /*5560*/  UP2UR UR62, UPR, URZ, 0x2 ;  /* 0x00000002ff3e7883 */ /* 0x000ff60008000000 */
[----:B------:R-:W-:Y:S01]  /*5570*/  @!UPT UIADD3 URZ, UPT, UPT, URZ, URZ, URZ ;  /* 0x000000fffffff290 */ /* 0x000fe2000fffe0ff */
[----:B-1----:R-:W-:Y:S02]  /*5580*/  @P0 SHF.R.U32.HI R0, RZ, 0x10, R5 ;  /* 0x00000010ff000819 */ /* 0x002fe40000011605 */
        /* <DEDUP_REMOVED lines=12> */
[----:B------:R-:W2:Y:S01]  /*5650*/  LDCU UR12, c[0x0][0xb20] ;  /* 0x00016400ff0c77ac */ /* 0x000ea20008000800 */
[----:B------:R-:W-:Y:S02]  /*5660*/  UIMAD.WIDE.U32 UR4, UR53, UR59, URZ ;  /* 0x0000003b350472a5 */ /* 0x000fe4000f8e00ff */
[----:B------:R-:W-:Y:S02]  /*5670*/  UIMAD.WIDE.U32 UR6, UR60, UR56, URZ ;  /* 0x000000383c0672a5 */ /* 0x000fe4000f8e00ff */
[----:B------:R-:W-:Y:S02]  /*5680*/  UISETP.NE.AND UP0, UPT, UR58, 0x1, UPT ;  /* 0x000000013a00788c */ /* 0x000fe4000bf05270 */
[----:B------:R-:W-:Y:S02]  /*5690*/  UIMAD.WIDE.U32 UR8, UR37, UR59, URZ ;  /* 0x0000003b250872a5 */ /* 0x000fe4000f8e00ff */
[----:B------:R-:W-:Y:S02]  /*56a0*/  UIMAD.WIDE.U32 UR10, UR38, UR56, URZ ;  /* 0x00000038260a72a5 */ /* 0x000fe4000f8e00ff */
[----:B------:R-:W-:Y:S02]  /*56b0*/  UISETP.NE.AND UP1, UPT, UR43, 0x1, UPT ;  /* 0x000000012b00788c */ /* 0x000fe4000bf25270 */
[----:B------:R-:W-:Y:S01]  /*56c0*/  UISETP.NE.AND UP2, UPT, UR42, 0x1, UPT ;  /* 0x000000012a00788c */ /* 0x000fe2000bf45270 */
[----:B------:R-:W-:Y:S02]  /*56d0*/  UMOV UR4, UR5 ;  /* 0x0000000500047c82 */ /* 0x000fe40008000000 */
[----:B--2---:R-:W-:Y:S03]  /*56e0*/  USHF.R.U32.HI UR5, URZ, UR12, UR4 ;  /* 0x0000000cff057299 */ /* 0x004fe60008011604 */
[----:B------:R-:W-:Y:S02]  /*56f0*/  UMOV UR4, UR7 ;  /* 0x0000000700047c82 */ /* 0x000fe40008000000 */
[----:B------:R-:W-:Y:S02]  /*5700*/  USHF.R.U32.HI UR7, URZ, UR57, UR4 ;  /* 0x00000039ff077299 */ /* 0x000fe40008011604 */
[----:B------:R-:W-:Y:S02]  /*5710*/  USEL UR4, UR53, UR5, !UP0 ;  /* 0x0000000535047287 */ /* 0x000fe4000c000000 */
[----:B------:R-:W-:Y:S01]  /*5720*/  USEL UR7, UR60, UR7, !UP1 ;  /* 0x000000073c077287 */ /* 0x000fe2000c800000 */
[----:B------:R-:W-:Y:S01]  /*5730*/  UMOV UR5, UR9 ;  /* 0x0000000900057c82 */ /* 0x000fe20008000000 */
[----:B------:R-:W-:Y:S02]  /*5740*/  UIMAD.WIDE.U32 UR8, UR4, UR40, URZ ;  /* 0x00000028040872a5 */ /* 0x000fe4000f8e00ff */
[----:B------:R-:W-:Y:S03]  /*5750*/  USHF.R.U32.HI UR6, URZ, UR12, UR5 ;  /* 0x0000000cff067299 */ /* 0x000fe60008011605 */
[----:B------:R-:W-:Y:S01]  /*5760*/  UMOV UR5, UR11 ;  /* 0x0000000b00057c82 */ /* 0x000fe20008000000 */
[----:B------:R-:W-:Y:S02]  /*5770*/  UIMAD.WIDE.U32 UR10, UR7, UR40, URZ ;  /* 0x00000028070a72a5 */ /* 0x000fe4000f8e00ff */
[----:B------:R-:W-:Y:S02]  /*5780*/  USHF.R.U32.HI UR12, URZ, UR57, UR5 ;  /* 0x00000039ff0c7299 */ /* 0x000fe40008011605 */
[----:B------:R-:W-:Y:S01]  /*5790*/  USEL UR6, UR37, UR6, !UP0 ;  /* 0x0000000625067287 */ /* 0x000fe2000c000000 */
[----:B------:R-:W-:Y:S02]  /*57a0*/  UMOV UR5, UR9 ;  /* 0x0000000900057c82 */ /* 0x000fe40008000000 */
[----:B------:R-:W-:Y:S01]  /*57b0*/  UMOV UR10, UR11 ;  /* 0x0000000b000a7c82 */ /* 0x000fe20008000000 */
[----:B------:R-:W-:Y:S02]  /*57c0*/  @UP2 USHF.R.U32.HI UR4, URZ, UR41, UR5 ;  /* 0x00000029ff042299 */ /* 0x000fe40008011605 */
[----:B------:R-:W-:Y:S02]  /*57d0*/  @UP2 USHF.R.U32.HI UR7, URZ, UR41, UR10 ;  /* 0x00000029ff072299 */ /* 0x000fe4000801160a */
[----:B------:R-:W-:Y:S02]  /*57e0*/  UIMAD UR4, UR42, UR4, URZ ;  /* 0x000000042a0472a4 */ /* 0x000fe4000f8e02ff */
        /* <DEDUP_REMOVED lines=8> */
[----:B------:R-:W-:Y:S02]  /*5870*/  USEL UR11, UR6, UR4, !UP2 ;  /* 0x00000004060b7287 */ /* 0x000fe4000d000000 */
[----:B------:R-:W-:Y:S02]  /*5880*/  UIADD3 UR8, UPT, UPT, -UR5, URZ, URZ ;  /* 0x000000ff05087290 */ /* 0x000fe4000fffe1ff */
[----:B------:R-:W-:Y:S01]  /*5890*/  UIADD3 UR10, UPT, UPT, -UR11, URZ, URZ ;  /* 0x000000ff0b0a7290 */ /* 0x000fe2000fffe1ff */
[----:B------:R-:W-:Y:S01]  /*58a0*/  @!UP0 UMOV UR4, UR9 ;  /* 0x0000000900048c82 */ /* 0x000fe20008000000 */
[----:B------:R-:W-:Y:S02]  /*58b0*/  UIADD3 UR9, UPT, UPT, -UR6, URZ, URZ ;  /* 0x000000ff06097290 */ /* 0x000fe4000fffe1ff */
[----:B------:R-:W-:Y:S02]  /*58c0*/  @!UP0 USHF.R.U32.HI UR4, URZ, UR41, UR4 ;  /* 0x00000029ff048299 */ /* 0x000fe40008011604 */
[----:B------:R-:W-:Y:S02]  /*58d0*/  UIMAD UR10, UR42, UR10, UR6 ;  /* 0x0000000a2a0a72a4 */ /* 0x000fe4000f8e0206 */
[----:B------:R-:W-:Y:S04]  /*58e0*/  @!UP0 USEL UR4, UR5, UR4, !UP2 ;  /* 0x0000000405048287 */ /* 0x000fe8000d000000 */
[----:B------:R-:W-:Y:S02]  /*58f0*/  @!UP0 UIMAD UR10, UR7, UR10, UR4 ;  /* 0x0000000a070a82a4 */ /* 0x000fe4000f8e0204 */
[----:B------:R-:W-:Y:S02]  /*5900*/  @!UP0 UIADD3 UR11, UPT, UPT, UR11, -UR4, URZ ;  /* 0x800000040b0b8290 */ /* 0x000fe4000fffe0ff */
[----:B------:R-:W-:Y:S02]  /*5910*/  UIMAD UR7, UR43, UR8, UR38 ;  /* 0x000000082b0772a4 */ /* 0x000fe4000f8e0226 */
[----:B------:R-:W-:Y:S02]  /*5920*/  @!UP0 UIMAD UR6, UR11, UR42, UR5 ;  /* 0x0000002a0b0682a4 */ /* 0x000fe4000f8e0205 */
[----:B------:R-:W-:Y:S01]  /*5930*/  UIMAD UR4, UR58, UR9, UR37 ;  /* 0x000000093a0472a4 */ /* 0x000fe2000f8e0225 */
[----:B------:R-:W-:Y:S02]  /*5940*/  @!UP0 UMOV UR5, UR10 ;  /* 0x0000000a00058c82 */ /* 0x000fe40008000000 */
[----:B------:R-:W-:Y:S02]  /*5950*/  UIMAD UR38, UR5, UR43, UR7 ;  /* 0x0000002b052672a4 */ /* 0x000fe4000f8e0207 */
[----:B------:R-:W-:Y:S11]  /*5960*/  UIMAD UR37, UR6, UR58, UR4 ;  /* 0x0000003a062572a4 */ /* 0x000ff6000f8e0204 */
[----:B------:R-:W-:Y:S01]  /*5970*/  @!UPT UIADD3 URZ, UPT, UPT, URZ, URZ, URZ ;  /* 0x000000fffffff290 */ /* 0x000fe2000fffe0ff */
.L_x_90:
[----:B------:R-:W-:Y:S01]  /*5980*/  UISETP.NE.AND UP0, UPT, UR39, 0x1, UPT ;  /* 0x000000012700788c */ /* 0x000fe2000bf05270 */
[----:B------:R-:W-:Y:S01]  /*5990*/  LOP3.LUT P0, RZ, R84, 0x1b0, RZ, 0xc0, !PT ;  /* 0x000001b054ff7812 */ /* 0x000fe2000780c0ff */
[----:B------:R-:W-:Y:S01]  /*59a0*/  USHF.L.U32 UR50, UR16, 0x7, URZ ;  /* 0x0000000710327899 */ /* 0x000fe200080006ff */
[----:B------:R-:W-:Y:S01]  /*59b0*/  BSSY.RECONVERGENT B6, `(.L_x_91) ;  /* 0x0000034000067945 */ /* 0x000fe20003800200 */
[----:B------:R-:W-:Y:S01]  /*59c0*/  USHF.L.U32 UR49, UR20, 0x7, URZ ;  /* 0x0000000714317899 */ /* 0x000fe200080006ff */
[----:B------:R-:W-:Y:S06]  /*59d0*/  IADD3 R86, PT, PT, R86, 0x1, RZ ;  /* 0x0000000156567810 */ /* 0x000fec0007ffe0ff */
[----:B------:R-:W2:Y:S01]  /*59e0*/  @!UP0 LDCU.128 UR12, c[0x0][0xb10] ;  /* 0x00016200ff0c87ac */ /* 0x000ea20008000c00 */
[----:B------:R-:W3:Y:S01]  /*59f0*/  @!UP0 LDCU UR5, c[0x0][0xb0c] ;  /* 0x00016180ff0587ac */ /* 0x000ee20008000800 */
[----:B------:R-:W4:Y:S01]  /*5a00*/  @!UP0 LDCU UR10, c[0x0][0xb20] ;  /* 0x00016400ff0a87ac */ /* 0x000f220008000800 */
[----:B--2---:R-:W-:Y:S02]  /*5a10*/  UIMAD.WIDE.U32 UR8, UR38, UR12, URZ ;  /* 0x0000000c260872a5 */ /* 0x004fe4000f8e00ff */
[----:B------:R-:W-:Y:S02]  /*5a20*/  UIMAD.WIDE.U32 UR6, UR37, UR15, URZ ;  /* 0x0000000f250672a5 */ /* 0x000fe4000f8e00ff */
[----:B------:R-:W-:Y:S03]  /*5a30*/  @!UP0 UISETP.NE.AND UP1, UPT, UR14, 0x1, UPT ;  /* 0x000000010e00888c */ /* 0x000fe6000bf25270 */
[----:B------:R-:W-:Y:S01]  /*5a40*/  @!UP0 UMOV UR4, UR9 ;  /* 0x0000000900048c82 */ /* 0x000fe20008000000 */
[----:B---3--:R-:W-:Y:S02]  /*5a50*/  @!UP0 UISETP.NE.AND UP2, UPT, UR5, 0x1, UPT ;  /* 0x000000010500888c */ /* 0x008fe4000bf45270 */
[----:B------:R-:W-:Y:S01]  /*5a60*/  @!UP0 USHF.R.U32.HI UR4, URZ, UR13, UR4 ;  /* 0x0000000dff048299 */ /* 0x000fe20008011604 */
[----:B------:R-:W-:Y:S02]  /*5a70*/  @!UP0 UMOV UR6, UR7 ;  /* 0x0000000700068c82 */ /* 0x000fe40008000000 */
[----:B----4-:R-:W-:Y:S02]  /*5a80*/  @!UP0 USHF.R.U32.HI UR6, URZ, UR10, UR6 ;  /* 0x0000000aff068299 */ /* 0x010fe40008011606 */
[----:B------:R-:W-:Y:S02]  /*5a90*/  @!UP0 USEL UR7, UR38, UR4, !UP2 ;  /* 0x0000000426078287 */ /* 0x000fe4000d000000 */
[----:B------:R-:W-:Y:S04]  /*5aa0*/  @!UP0 USEL UR6, UR37, UR6, !UP1 ;  /* 0x0000000625068287 */ /* 0x000fe8000c800000 */
[----:B------:R-:W-:Y:S02]  /*5ab0*/  @!UP0 UIADD3 UR4, UPT, UPT, -UR7, UR6, URZ ;  /* 0x0000000607048290 */ /* 0x000fe4000fffe1ff */
[----:B------:R-:W-:Y:S02]  /*5ac0*/  @!UP0 UIADD3 UR6, UPT, UPT, UR7, -UR6, URZ ;  /* 0x8000000607068290 */ /* 0x000fe4000fffe0ff */
[----:B------:R-:W-:Y:S02]  /*5ad0*/  @!UP0 UIMAD UR38, UR4, UR5, UR38 ;  /* 0x00000005042682a4 */ /* 0x000fe4000f8e0226 */
[----:B------:R-:W-:Y:S01]  /*5ae0*/  @!UP0 UIMAD UR37, UR6, UR14, UR37 ;  /* 0x0000000e062582a4 */ /* 0x000fe2000f8e0225 */
[----:B------:R-:W-:Y:S11]  /*5af0*/  @!P0 BRA `(.L_x_92) ;  /* 0x00000000007c8947 */ /* 0x000ff60003800000 */
[----:B------:R-:W2:Y:S01]  /*5b00*/  LDCU.64 UR8, c[0x4][0x80] ;  /* 0x01001000ff0877ac */ /* 0x000ea20008000a00 */
[----:B------:R-:W-:Y:S01]  /*5b10*/  MOV R2, 0x0 ;  /* 0x0000000000027802 */ /* 0x000fe20000000f00 */
[----:B------:R-:W-:Y:S02]  /*5b20*/  HFMA2 R12, -RZ, RZ, 0, 5.9604644775390625e-08 ;  /* 0x00000001ff0c7431 */ /* 0x000fe400000001ff */
[----:B------:R-:W-:Y:S01]  /*5b30*/  IMAD.MOV.U32 R8, RZ, RZ, 0x70 ;  /* 0x00000070ff087424 */ /* 0x000fe200078e00ff */
[----:B------:R3:W4:Y:S01]  /*5b40*/  LDC.64 R14, c[0x4][R2] ;  /* 0x01000000020e7b82 */ /* 0x0007220000000a00 */
[----:B------:R-:W1:Y:S01]  /*5b50*/  LDCU.64 UR6, c[0x4][0x88] ;  /* 0x01001100ff0677ac */ /* 0x000e620008000a00 */
[----:B------:R-:W-:Y:S01]  /*5b60*/  IMAD.MOV.U32 R13, RZ, RZ, RZ ;  /* 0x000000ffff0d7224 */ /* 0x000fe200078e00ff */
[----:B------:R-:W1:Y:S01]  /*5b70*/  LDCU.64 UR4, c[0x4][0x8] ;  /* 0x01000100ff0477ac */ /* 0x000e620008000a00 */
[----:B--2---:R-:W-:Y:S01]  /*5b80*/  MOV R5, UR9 ;  /* 0x0000000900057c02 */ /* 0x004fe20008000f00 */
[----:B------:R-:W-:Y:S01]  /*5b90*/  IMAD.U32 R4, RZ, RZ, UR8 ;  /* 0x00000008ff047e24 */ /* 0x000fe2000f8e00ff */
[----:B-1----:R-:W-:Y:S01]  /*5ba0*/  MOV R7, UR7 ;  /* 0x0000000700077c02 */ /* 0x002fe20008000f00 */
[----:B------:R-:W-:Y:S01]  /*5bb0*/  IMAD.U32 R6, RZ, RZ, UR6 ;  /* 0x00000006ff067e24 */ /* 0x000fe2000f8e00ff */
[----:B------:R-:W-:Y:S01]  /*5bc0*/  MOV R11, UR5 ;  /* 0x00000005000b7c02 */ /* 0x000fe20008000f00 */
[----:B------:R-:W-:Y:S02]  /*5bd0*/  IMAD.U32 R10, RZ, RZ, UR4 ;  /* 0x00000004ff0a7e24 */ /* 0x000fe4000f8e00ff */
[----:B------:R-:W-:Y:S07]  /*5be0*/  LEPC R20, `(.L_x_93) ;  /* 0x000000001014794e */ /* 0x000fee0000000000 */
[----:B---345:R-:W-:Y:S05]  /*5bf0*/  CALL.ABS.NOINC R14 ;  /* 0x000000000e007343 */ /* 0x038fea0003c00000 */
.L_x_93:
[----:B------:R-:W1:Y:S01]  /*5c00*/  LDCU.64 UR8, c[0x4][0x80] ;  /* 0x01001000ff0877ac */ /* 0x000e620008000a00 */
[----:B------:R-:W2:Y:S01]  /*5c10*/  LDC.64 R2, c[0x4][R2] ;  /* 0x0100000002027b82 */ /* 0x000ea20000000a00 */
[----:B------:R-:W-:Y:S02]  /*5c20*/  HFMA2 R12, -RZ, RZ, 0, 5.9604644775390625e-08 ;  /* 0x00000001ff0c7431 */ /* 0x000fe400000001ff */
[----:B------:R-:W-:Y:S02]  /*5c30*/  IMAD.MOV.U32 R8, RZ, RZ, 0x70 ;  /* 0x00000070ff087424 */ /* 0x000fe400078e00ff */
[----:B------:R-:W-:Y:S01]  /*5c40*/  IMAD.MOV.U32 R13, RZ, RZ, RZ ;  /* 0x000000ffff0d7224 */ /* 0x000fe200078e00ff */
[----:B------:R-:W3:Y:S01]  /*5c50*/  LDCU.64 UR6, c[0x4][0x88] ;  /* 0x01001100ff0677ac */ /* 0x000ee20008000a00 */
[----:B------:R-:W4:Y:S01]  /*5c60*/  LDCU.64 UR4, c[0x4][0x8] ;  /* 0x01000100ff0477ac */ /* 0x000f220008000a00 */
[----:B-1----:R-:W-:Y:S02]  /*5c70*/  MOV R4, UR8 ;  /* 0x0000000800047c02 */ /* 0x002fe40008000f00 */
[----:B------:R-:W-:Y:S02]  /*5c80*/  MOV R5, UR9 ;  /* 0x0000000900057c02 */ /* 0x000fe40008000f00 */
[----:B---3--:R-:W-:Y:S01]  /*5c90*/  MOV R7, UR7 ;  /* 0x0000000700077c02 */ /* 0x008fe20008000f00 */
[----:B------:R-:W-:Y:S01]  /*5ca0*/  IMAD.U32 R6, RZ, RZ, UR6 ;  /* 0x00000006ff067e24 */ /* 0x000fe2000f8e00ff */
[----:B----4-:R-:W-:Y:S01]  /*5cb0*/  MOV R11, UR5 ;  /* 0x00000005000b7c02 */ /* 0x010fe20008000f00 */
[----:B------:R-:W-:Y:S02]  /*5cc0*/  IMAD.U32 R10, RZ, RZ, UR4 ;  /* 0x00000004ff0a7e24 */ /* 0x000fe4000f8e00ff */
[----:B------:R-:W-:Y:S07]  /*5cd0*/  LEPC R20, `(.L_x_92) ;  /* 0x000000001014794e */ /* 0x000fee0000000000 */
[----:B--2---:R-:W-:Y:S05]  /*5ce0*/  CALL.ABS.NOINC R2 ;  /* 0x0000000002007343 */ /* 0x004fea0003c00000 */
.L_x_92:
[----:B------:R-:W-:Y:S05]  /*5cf0*/  BSYNC.RECONVERGENT B6 ;  /* 0x0000000000067941 */ /* 0x000fea0003800200 */
.L_x_91:
[----:B------:R-:W-:Y:S02]  /*5d00*/  R2UR UR6, R83 ;  /* 0x00000000530672ca */ /* 0x000fe400000e0000 */
[----:B------:R-:W-:Y:S02]  /*5d10*/  R2UR UR5, R97 ;  /* 0x00000000610572ca */ /* 0x000fe400000e0000 */
[----:B------:R-:W-:Y:S02]  /*5d20*/  R2UR UR4, R96 ;  /* 0x00000000600472ca */ /* 0x000fe400000e0000 */
[----:B------:R-:W-:Y:S02]  /*5d30*/  ISETP.NE.U32.AND P4, PT, R78, RZ, PT ;  /* 0x000000ff4e00720c */ /* 0x000fe40003f85070 */
[----:B------:R-:W-:Y:S02]  /*5d40*/  ISETP.NE.U32.AND P2, PT, RZ, UR54, PT ;  /* 0x00000036ff007c0c */ /* 0x000fe4000bf45070 */
[----:B------:R-:W-:Y:S02]  /*5d50*/  ISETP.NE.AND.EX P4, PT, R79, RZ, PT, P4 ;  /* 0x000000ff4f00720c */ /* 0x000fe40003f85340 */
[----:B------:R-:W-:Y:S01]  /*5d60*/  ISETP.NE.AND.EX P2, PT, RZ, UR55, PT, P2 ;  /* 0x00000037ff007c0c */ /* 0x000fe2000bf45320 */
[----:B------:R-:W-:Y:S02]  /*5d70*/  UISETP.NE.AND UP2, UPT, UR6, URZ, UPT ;  /* 0x000000ff0600728c */ /* 0x000fe4000bf45270 */
[----:B------:R-:W-:Y:S04]  /*5d80*/  UISETP.NE.U32.AND UP0, UPT, UR5, URZ, UPT ;  /* 0x000000ff0500728c */ /* 0x000fe8000bf05070 */
[----:B------:R-:W-:Y:S01]  /*5d90*/  UISETP.NE.AND.EX UP1, UPT, UR4, URZ, UPT, UP0 ;  /* 0x000000ff0400728c */ /* 0x000fe2000bf25300 */
[----:B------:R-:W-:Y:S01]  /*5da0*/  PLOP3.LUT P1, PT, PT, PT, UP2, 0x80, 0x8 ;  /* 0x000000000008781c */ /* 0x000fe20003f2f028 */
[----:B------:R-:W-:Y:S03]  /*5db0*/  UPLOP3.LUT UP0, UPT, UPT, UPT, UPT, 0x40, 0x4 ;  /* 0x000000000004789c */ /* 0x000fe60003f0e870 */
[----:B------:R-:W-:Y:S06]  /*5dc0*/  @UP2 UPLOP3.LUT UP0, UPT, UPT, UPT, UP1, 0x80, 0x8 ;  /* 0x000000000008289c */ /* 0x000fec0003f0f010 */
[----:B------:R-:W-:Y:S01]  /*5dd0*/  PLOP3.LUT P0, PT, PT, PT, UP0, 0x80, 0x8 ;  /* 0x000000000008781c */ /* 0x000fe20003f0f008 */
[----:B------:R-:W-:Y:S01]  /*5de0*/  @!UPT UIADD3 URZ, UPT, UPT, URZ, URZ, URZ ;  /* 0x000000fffffff290 */ /* 0x000fe2000fffe0ff */
[----:B------:R-:W-:Y:S11]  /*5df0*/  BRA.U !UP1, `(.L_x_94) ;  /* 0x0000000109407547 */ /* 0x000ff6000b800000 */
[----:B------:R-:W-:Y:S01]  /*5e00*/  UISETP.NE.U32.AND UP0, UPT, UR54, URZ, UPT ;  /* 0x000000ff3600728c */ /* 0x000fe2000bf05070 */
[----:B------:R-:W-:Y:S01]  /*5e10*/  R2UR UR6, R97 ;  /* 0x00000000610672ca */ /* 0x000fe200000e0000 */
[----:B------:R-:W2:Y:S01]  /*5e20*/  LDCU.64 UR8, c[0x0][0x358] ;  /* 0x00006b00ff0877ac */ /* 0x000ea20008000a00 */
[----:B------:R-:W-:Y:S02]  /*5e30*/  HFMA2 R80, -RZ, RZ, 0, 5.9604644775390625e-08 ;  /* 0x00000001ff507431 */ /* 0x000fe400000001ff */
[----:B-1----:R-:W-:Y:S01]  /*5e40*/  IMAD.MOV.U32 R0, RZ, RZ, 0x1 ;  /* 0x00000001ff007424 */ /* 0x002fe200078e00ff */
[----:B------:R-:W-:Y:S06]  /*5e50*/  UISETP.NE.AND.EX UP0, UPT, UR55, URZ, UPT, UP0 ;  /* 0x000000ff3700728c */ /* 0x000fec000bf05300 */
[----:B------:R-:W-:Y:S05]  /*5e60*/  PLOP3.LUT P3, PT, PT, PT, UP0, 0x80, 0x8 ;  /* 0x000000000008781c */ /* 0x000fea0003f6f008 */
[----:B------:R-:W1:Y:S01]  /*5e70*/  @UP0 LDCU.64 UR4, c[0x0][0x888] ;  /* 0x00011100ff0407ac */ /* 0x000e620008000a00 */
[----:B------:R-:W-:Y:S07]  /*5e80*/  @UP0 UIMAD UR6, UR36, UR6, URZ ;  /* 0x00000006240602a4 */ /* 0x000fee000f8e02ff */
[----:B------:R-:W-:Y:S01]  /*5e90*/  @!P3 PRMT R80, R0, 0x7610, R80 ;  /* 0x000076100050b816 */ /* 0x000fe20000000050 */
[----:B-1----:R-:W-:Y:S06]  /*5ea0*/  @UP0 UIMAD.WIDE UR4, UR6, 0x4, UR4 ;  /* 0x00000004060408a5 */ /* 0x002fec000f8e0204 */
[----:B------:R-:W-:Y:S02]  /*5eb0*/  IMAD.U32 R2, RZ, RZ, UR4 ;  /* 0x00000004ff027e24 */ /* 0x000fe4000f8e00ff */
[----:B------:R-:W-:Y:S03]  /*5ec0*/  IMAD.U32 R3, RZ, RZ, UR5 ;  /* 0x00000005ff037e24 */ /* 0x000fe6000f8e00ff */
[----:B------:R-:W1:Y:S02]  /*5ed0*/  @!UP0 LDCU UR4, c[0x0][0x880] ;  /* 0x00011000ff0487ac */ /* 0x000e640008000800 */
[----:B--2--5:R2:W5:Y:S02]  /*5ee0*/  @P3 LDG.E R41, desc[UR8][R2.64] ;  /* 0x0000000802293981 */ /* 0x024564000c1e1900 */
[----:B-12---:R-:W-:Y:S02]  /*5ef0*/  @!P3 MOV R41, UR4 ;  /* 0x000000040029bc02 */ /* 0x006fe40008000f00 */
.L_x_94:
[----:B------:R-:W-:Y:S05]  /*5f00*/  @!P4 BRA `(.L_x_95) ;  /* 0x000000000024c947 */ /* 0x000fea0003800000 */
[----:B------:R-:W-:Y:S01]  /*5f10*/  ISETP.NE.U32.AND P3, PT, R76, RZ, PT ;  /* 0x000000ff4c00720c */ /* 0x000fe20003f65070 */
[----:B------:R-:W2:Y:S03]  /*5f20*/  LDCU.64 UR4, c[0x0][0x358] ;  /* 0x00006b00ff0477ac */ /* 0x000ea60008000a00 */
[----:B------:R-:W-:Y:S11]  /*5f30*/  ISETP.NE.AND.EX P3, PT, R77, RZ, PT, P3 ;  /* 0x000000ff4d00720c */ /* 0x000ff60003f65330 */
[----:B------:R-:W-:Y:S02]  /*5f40*/  @!UPT UIADD3 URZ, UPT, UPT, URZ, URZ, URZ ;  /* 0x000000fffffff290 */ /* 0x000fe4000fffe0ff */
[----:B------:R-:W3:Y:S01]  /*5f50*/  @P3 LDC.64 R2, c[0x0][0x8a8] ;  /* 0x00022a00ff023b82 */ /* 0x000ee20000000a00 */
[----:B-1----:R-:W-:Y:S04]  /*5f60*/  @P3 IMAD R0, R78, UR36, RZ ;  /* 0x000000244e003c24 */ /* 0x002fe8000f8e02ff */
[----:B---3--:R-:W-:Y:S05]  /*5f70*/  @P3 IMAD.WIDE R2, R0, 0x4, R2 ;  /* 0x0000000400023825 */ /* 0x008fea00078e0202 */
[----:B--2--5:R2:W5:Y:S02]  /*5f80*/  @P3 LDG.E R38, desc[UR4][R2.64] ;  /* 0x0000000402263981 */ /* 0x024564000c1e1900 */
[----:B--2---:R-:W3:Y:S02]  /*5f90*/  @!P3 LDC R38, c[0x0][0x8a0] ;  /* 0x00022800ff26bb82 */ /* 0x004ee40000000800 */
.L_x_95:
[----:B-----5:R-:W-:Y:S01]  /*5fa0*/  FSETP.NEU.AND P3, PT, R41, RZ, PT ;  /* 0x000000ff2900720b */ /* 0x020fe20003f6d000 */
[----:B------:R-:W-:Y:S01]  /*5fb0*/  BSSY B1, `(.L_x_96) ;  /* 0x0000039000017945 */ /* 0x000fe20003800000 */
[----:B------:R-:W-:Y:S01]  /*5fc0*/  SEL R3, RZ, 0xffffffff, P2 ;  /* 0xffffffffff037807 */ /* 0x000fe20001000000 */
[----:B------:R-:W-:Y:S01]  /*5fd0*/  IMAD.MOV.U32 R47, RZ, RZ, 0x1 ;  /* 0x00000001ff2f7424 */ /* 0x000fe200078e00ff */
[----:B------:R-:W-:Y:S01]  /*5fe0*/  @P1 LOP3.LUT P2, RZ, R80, 0xff, RZ, 0xc0, !PT ;  /* 0x000000ff50ff1812 */ /* 0x000fe2000784c0ff */
[----:B------:R-:W-:Y:S01]  /*5ff0*/  IMAD R39, R36, 0x80, R37 ;  /* 0x0000008024277824 */ /* 0x000fe200078e0225 */
[----:B------:R-:W-:Y:S01]  /*6000*/  @P1 SEL R2, RZ, 0xffffffff, P3 ;  /* 0xffffffffff021807 */ /* 0x000fe20001800000 */
[----:B------:R-:W-:Y:S01]  /*6010*/  IMAD R87, R94, -0x10, R92 ;  /* 0xfffffff05e577824 */ /* 0x000fe200078e025c */
[----:B------:R-:W-:Y:S01]  /*6020*/  LOP3.LUT R90, R90, 0x1, RZ, 0x3c, !PT ;  /* 0x000000015a5a7812 */ /* 0x000fe200078e3cff */
[----:B------:R-:W-:Y:S01]  /*6030*/  IMAD.MOV.U32 R46, RZ, RZ, RZ ;  /* 0x000000ffff2e7224 */ /* 0x000fe200078e00ff */
[----:B------:R-:W-:Y:S02]  /*6040*/  @P0 SEL R2, R3, R2, !P2 ;  /* 0x0000000203020207 */ /* 0x000fe40005000000 */
[----:B------:R-:W-:Y:S02]  /*6050*/  CS2R R74, SRZ ;  /* 0x00000000004a7805 */ /* 0x000fe4000001ff00 */
[----:B------:R-:W-:Y:S02]  /*6060*/  LEA R99, R36, UR44, 0x3 ;  /* 0x0000002c24637c11 */ /* 0x000fe4000f8e18ff */
[----:B------:R-:W-:Y:S02]  /*6070*/  CS2R R72, SRZ ;  /* 0x0000000000487805 */ /* 0x000fe4000001ff00 */
[----:B------:R-:W-:Y:S02]  /*6080*/  @P1 LOP3.LUT R2, R2, 0x1, RZ, 0xc0, !PT ;  /* 0x0000000102021812 */ /* 0x000fe400078ec0ff */
[----:B------:R-:W-:Y:S02]  /*6090*/  CS2R R66, SRZ ;  /* 0x0000000000427805 */ /* 0x000fe4000001ff00 */
[----:B-1----:R-:W-:Y:S02]  /*60a0*/  SHF.L.U32 R0, R89, 0x1f, RZ ;  /* 0x0000001f59007819 */ /* 0x002fe400000006ff */
[----:B------:R-:W-:Y:S02]  /*60b0*/  CS2R R64, SRZ ;  /* 0x0000000000407805 */ /* 0x000fe4000001ff00 */
[----:B------:R-:W-:Y:S02]  /*60c0*/  ISETP.NE.U32.OR P5, PT, R2, 0x1, !P1 ;  /* 0x000000010200780c */ /* 0x000fe40004fa5470 */
[----:B------:R-:W-:Y:S02]  /*60d0*/  CS2R R58, SRZ ;  /* 0x00000000003a7805 */ /* 0x000fe4000001ff00 */
[----:B------:R-:W-:Y:S02]  /*60e0*/  PLOP3.LUT P2, PT, PT, PT, UP1, 0x80, 0x8 ;  /* 0x000000000008781c */ /* 0x000fe40003f4f018 */
[----:B------:R-:W-:Y:S02]  /*60f0*/  CS2R R56, SRZ ;  /* 0x0000000000387805 */ /* 0x000fe4000001ff00 */
[----:B------:R-:W-:Y:S02]  /*6100*/  LOP3.LUT P4, R85, R80, 0xff, RZ, 0xc0, !PT ;  /* 0x000000ff50557812 */ /* 0x000fe4000788c0ff */
[----:B------:R-:W-:Y:S02]  /*6110*/  CS2R R50, SRZ ;  /* 0x0000000000327805 */ /* 0x000fe4000001ff00 */
[----:B------:R-:W-:Y:S02]  /*6120*/  SEL R2, RZ, 0xffffffff, P3 ;  /* 0xffffffffff027807 */ /* 0x000fe40001800000 */
[----:B------:R-:W-:Y:S02]  /*6130*/  CS2R R48, SRZ ;  /* 0x0000000000307805 */ /* 0x000fe4000001ff00 */
[----:B------:R-:W-:Y:S02]  /*6140*/  P2R R98, PR, RZ, 0x20 ;  /* 0x00000020ff627803 */ /* 0x000fe40000000000 */
[----:B------:R-:W-:Y:S02]  /*6150*/  @P5 SHF.L.U32 R4, R90, 0x1f, RZ ;  /* 0x0000001f5a045819 */ /* 0x000fe400000006ff */
[----:B------:R-:W-:Y:S02]  /*6160*/  @P2 SEL R2, R3, R2, !P4 ;  /* 0x0000000203022207 */ /* 0x000fe40006000000 */
[----:B------:R-:W1:Y:S02]  /*6170*/  @P5 SYNCS.PHASECHK.TRANS64.TRYWAIT P1, [UR44+0x30], R4 ;  /* 0x00003004ff0055a7 */ /* 0x000e64000802112c */
[----:B------:R-:W-:Y:S04]  /*6180*/  LOP3.LUT R2, R2, 0x1, RZ, 0xc0, !PT ;  /* 0x0000000102027812 */ /* 0x000fe800078ec0ff */
[----:B------:R-:W-:Y:S04]  /*6190*/  ISETP.NE.U32.AND P2, PT, R2, 0x1, PT ;  /* 0x000000010200780c */ /* 0x000fe80003f45070 */
[----:B------:R-:W-:Y:S01]  /*61a0*/  P2R R60, PR, RZ, 0x4 ;  /* 0x00000004ff3c7803 */ /* 0x000fe20000000000 */
[----:B------:R2:W4:Y:S01]  /*61b0*/  SYNCS.PHASECHK.TRANS64.TRYWAIT P0, [R99+URZ+0xa0], R0 ;  /* 0x0000a000630075a7 */ /* 0x00052200080011ff */
[----:B-1----:R-:W-:Y:S01]  /*61c0*/  @P5 SEL R47, RZ, 0x1, !P1 ;  /* 0x00000001ff2f5807 */ /* 0x002fe20004800000 */
[----:B--2---:R-:W-:Y:S06]  /*61d0*/  @!P5 BRA `(.L_x_97) ;  /* 0x000000000058d947 */ /* 0x004fec0003800000 */
[----:B------:R-:W-:Y:S01]  /*61e0*/  IMAD.MOV.U32 R75, RZ, RZ, RZ ;  /* 0x000000ffff4b7224 */ /* 0x000fe200078e00ff */
[----:B------:R-:W-:Y:S01]  /*61f0*/  ISETP.NE.AND P1, PT, R47, RZ, PT ;  /* 0x000000ff2f00720c */ /* 0x000fe20003f25270 */
[----:B------:R-:W-:Y:S01]  /*6200*/  BSSY B0, `(.L_x_98) ;  /* 0x000000c000007945 */ /* 0x000fe20003800000 */
[----:B------:R-:W-:Y:S02]  /*6210*/  CS2R R50, SRZ ;  /* 0x0000000000327805 */ /* 0x000fe4000001ff00 */
[----:B------:R-:W-:Y:S02]  /*6220*/  CS2R R48, SRZ ;  /* 0x0000000000307805 */ /* 0x000fe4000001ff00 */
[----:B------:R-:W-:Y:S02]  /*6230*/  CS2R R58, SRZ ;  /* 0x00000000003a7805 */ /* 0x000fe4000001ff00 */
[----:B------:R-:W-:Y:S02]  /*6240*/  CS2R R56, SRZ ;  /* 0x0000000000387805 */ /* 0x000fe4000001ff00 */
[----:B------:R-:W-:Y:S02]  /*6250*/  CS2R R66, SRZ ;  /* 0x0000000000427805 */ /* 0x000fe4000001ff00 */
[----:B------:R-:W-:Y:S02]  /*6260*/  CS2R R64, SRZ ;  /* 0x0000000000407805 */ /* 0x000fe4000001ff00 */
[----:B------:R-:W-:Y:S01]  /*6270*/  CS2R R72, SRZ ;  /* 0x0000000000487805 */ /* 0x000fe2000001ff00 */
[----:B------:R-:W-:Y:S06]  /*6280*/  @P1 BRA `(.L_x_99) ;  /* 0x00000000000c1947 */ /* 0x000fec0003800000 */
[----:B------:R-:W-:Y:S04]  /*6290*/  SHF.L.U32 R3, R90, 0x1f, RZ ;  /* 0x0000001f5a037819 */ /* 0x000fe800000006ff */
[----:B------:R-:W1:Y:S02]  /*62a0*/  SYNCS.PHASECHK.TRANS64.TRYWAIT P1, [UR44+0x30], R3 ;  /* 0x00003003ff0075a7 */ /* 0x000e64000802112c */
[----:B-1----:R-:W-:Y:S05]  /*62b0*/  @!P1 BRA `(.L_x_100) ;  /* 0x0000003c00609947 */ /* 0x002fea0003800000 */
.L_x_99:
[----:B------:R-:W-:Y:S05]  /*62c0*/  BSYNC B0 ;  /* 0x0000000000007941 */ /* 0x000fea0003800000 */
.L_x_98:
[----:B------:R-:W-:Y:S01]  /*62d0*/  ISETP.NE.AND P1, PT, R60, RZ, PT ;  /* 0x000000ff3c00720c */ /* 0x000fe20003f25270 */
[----:B------:R-:W-:Y:S11]  /*62e0*/  HFMA2 R46, -RZ, RZ, 0, 5.9604644775390625e-08 ;  /* 0x00000001ff2e7431 */ /* 0x000ff600000001ff */
[----:B------:R-:W-:Y:S01]  /*62f0*/  @!UPT UIADD3 URZ, UPT, UPT, URZ, URZ, URZ ;  /* 0x000000fffffff290 */ /* 0x000fe2000fffe0ff */
[----:B------:R2:W1:Y:S04]  /*6300*/  @P1 LDS.128 R48, [R93] ;  /* 0x000000005d301984 */ /* 0x0004680000000c00 */
[----:B------:R2:W1:Y:S04]  /*6310*/  @P1 LDS.128 R56, [R92+0x10] ;  /* 0x000010005c381984 */ /* 0x0004680000000c00 */
[----:B------:R2:W1:Y:S04]  /*6320*/  @P1 LDS.128 R64, [R91+0x20] ;  /* 0x000020005b401984 */ /* 0x0004680000000c00 */
[----:B------:R2:W1:Y:S02]  /*6330*/  @P1 LDS.128 R72, [R87+0x30] ;  /* 0x0000300057481984 */ /* 0x0004640000000c00 */
.L_x_97:
[----:B------:R-:W-:Y:S05]  /*6340*/  BSYNC B1 ;  /* 0x0000000000017941 */ /* 0x000fea0003800000 */
.L_x_96:
[----:B-1----:R-:W-:Y:S04]  /*6350*/  SHF.R.U32.HI R2, RZ, 0x15, R39 ;  /* 0x00000015ff027819 */ /* 0x002fe80000011627 */
[----:B------:R-:W-:Y:S01]  /*6360*/  LOP3.LUT P1, RZ, R2, 0x3, R81, 0x48, !PT ;  /* 0x0000000302ff7812 */ /* 0x000fe20007824851 */
[----:B------:R-:W-:Y:S01]  /*6370*/  @!UPT UIADD3 URZ, UPT, UPT, URZ, URZ, URZ ;  /* 0x000000fffffff290 */ /* 0x000fe2000fffe0ff */
[----:B----4-:R-:W-:Y:S11]  /*6380*/  @P0 BRA `(.L_x_101) ;  /* 0x0000000000080947 */ /* 0x010ff60003800000 */
[----:B------:R-:W1:Y:S02]  /*6390*/  SYNCS.PHASECHK.TRANS64.TRYWAIT P0, [R99+URZ+0xa0], R0 ;  /* 0x0000a000630075a7 */ /* 0x000e6400080011ff */
[----:B-1----:R-:W-:Y:S05]  /*63a0*/  @!P0 BRA `(.L_x_102) ;  /* 0x0000003c003c8947 */ /* 0x002fea0003800000 */
.L_x_101:
[----:B------:R-:W-:Y:S05]  /*63b0*/  @!P1 BRA `(.L_x_103) ;  /* 0x0000000000409947 */ /* 0x000fea0003800000 */
[----:B------:R-:W4:Y:S01]  /*63c0*/  LDCU.64 UR8, c[0x4][0x70] ;  /* 0x01000e00ff0877ac */ /* 0x000f220008000a00 */
[----:B------:R-:W-:Y:S01]  /*63d0*/  MOV R3, 0x0 ;  /* 0x0000000000037802 */ /* 0x000fe20000000f00 */
[----:B------:R-:W-:Y:S02]  /*63e0*/  HFMA2 R12, -RZ, RZ, 0, 5.9604644775390625e-08 ;  /* 0x00000001ff0c7431 */ /* 0x000fe400000001ff */
[----:B------:R-:W-:Y:S02]  /*63f0*/  IMAD.MOV.U32 R8, RZ, RZ, 0x192 ;  /* 0x00000192ff087424 */ /* 0x000fe400078e00ff */
[----:B------:R-:W-:Y:S01]  /*6400*/  IMAD.MOV.U32 R13, RZ, RZ, RZ ;  /* 0x000000ffff0d7224 */ /* 0x000fe200078e00ff */
[----:B------:R-:W5:Y:S01]  /*6410*/  LDCU.64 UR6, c[0x4][0x78] ;  /* 0x01000f00ff0677ac */ /* 0x000f620008000a00 */
[----:B------:R-:W1:Y:S01]  /*6420*/  LDC.64 R2, c[0x4][R3] ;  /* 0x0100000003027b82 */ /* 0x000e620000000a00 */
[----:B------:R-:W2:Y:S01]  /*6430*/  LDCU.64 UR4, c[0x4][0x10] ;  /* 0x01000200ff0477ac */ /* 0x000ea20008000a00 */
[----:B----4-:R-:W-:Y:S01]  /*6440*/  MOV R5, UR9 ;  /* 0x0000000900057c02 */ /* 0x010fe20008000f00 */
[----:B------:R-:W-:Y:S01]  /*6450*/  IMAD.U32 R4, RZ, RZ, UR8 ;  /* 0x00000008ff047e24 */ /* 0x000fe2000f8e00ff */
[----:B-----5:R-:W-:Y:S01]  /*6460*/  MOV R7, UR7 ;  /* 0x0000000700077c02 */ /* 0x020fe20008000f00 */
[----:B------:R-:W-:Y:S01]  /*6470*/  IMAD.U32 R6, RZ, RZ, UR6 ;  /* 0x00000006ff067e24 */ /* 0x000fe2000f8e00ff */
[----:B--2---:R-:W-:Y:S01]  /*6480*/  MOV R11, UR5 ;  /* 0x00000005000b7c02 */ /* 0x004fe20008000f00 */
[----:B------:R-:W-:Y:S02]  /*6490*/  IMAD.U32 R10, RZ, RZ, UR4 ;  /* 0x00000004ff0a7e24 */ /* 0x000fe4000f8e00ff */
[----:B------:R-:W-:Y:S07]  /*64a0*/  LEPC R20, `(.L_x_103) ;  /* 0x000000001014794e */ /* 0x000fee0000000000 */
[----:B-1-3--:R-:W-:Y:S05]  /*64b0*/  CALL.ABS.NOINC R2 ;  /* 0x0000000002007343 */ /* 0x00afea0003c00000 */
.L_x_103:
[----:B------:R-:W-:Y:S05]  /*64c0*/  WARPSYNC.ALL ;  /* 0x0000000000007948 */ /* 0x000fea0003800000 */
[----:B------:R-:W-:Y:S01]  /*64d0*/  R2UR UR4, R39 ;  /* 0x00000000270472ca */ /* 0x000fe200000e0000 */
[--C-:B------:R-:W-:Y:S01]  /*64e0*/  HADD2.F32 R40, -RZ, R48.reuse.H0_H0 ;  /* 0x20000030ff287230 */ /* 0x100fe20000004100 */
[----:B------:R-:W-:Y:S01]  /*64f0*/  ISETP.NE.AND P0, PT, R95, RZ, PT ;  /* 0x000000ff5f00720c */ /* 0x000fe20003f05270 */
[----:B------:R-:W-:Y:S01]  /*6500*/  HADD2.F32 R43, -RZ, R48.H1_H1 ;  /* 0x30000030ff2b7230 */ /* 0x000fe20000004100 */
[----:B------:R-:W-:Y:S01]  /*6510*/  BSSY.RECONVERGENT B0, `(.L_x_104) ;  /* 0x0000086000007945 */ /* 0x000fe20003800200 */
[----:B------:R-:W-:Y:S02]  /*6520*/  HADD2.F32 R42, -RZ, R49.H0_H0 ;  /* 0x20000031ff2a7230 */ /* 0x000fe40000004100 */
[----:B------:R-:W-:Y:S02]  /*6530*/  HADD2.F32 R45, -RZ, R51.H0_H0 ;  /* 0x20000033ff2d7230 */ /* 0x000fe40000004100 */
[----:B------:R-:W-:Y:S04]  /*6540*/  HADD2.F32 R44, -RZ, R75.H1_H1 ;  /* 0x3000004bff2c7230 */ /* 0x000fe80000004100 */
[----:B------:R-:W1:Y:S02]  /*6550*/  LDTM.x32 R4, tmem[UR4] ;  /* 0x00000004000479ee */ /* 0x000e6400082c0000 */
[C---:B-1-3--:R-:W-:Y:S01]  /*6560*/  FMUL R0, R38.reuse, R4 ;  /* 0x0000000426007220 */ /* 0x04afe20000400000 */
[C---:B------:R-:W-:Y:S01]  /*6570*/  FMUL R2, R38.reuse, R5 ;  /* 0x0000000526027220 */ /* 0x040fe20000400000 */
[C---:B------:R-:W-:Y:S01]  /*6580*/  FMUL R3, R38.reuse, R6 ;  /* 0x0000000626037220 */ /* 0x040fe20000400000 */
[C---:B------:R-:W-:Y:S01]  /*6590*/  FMUL R7, R38.reuse, R7 ;  /* 0x0000000726077220 */ /* 0x040fe20000400000 */
[C---:B------:R-:W-:Y:S01]  /*65a0*/  FFMA R0, R41.reuse, R40, R0 ;  /* 0x0000002829007223 */ /* 0x040fe20000000000 */
[----:B------:R-:W-:Y:S02]  /*65b0*/  HADD2.F32 R40, -RZ, R49.H1_H1 ;  /* 0x30000031ff287230 */ /* 0x000fe40000004100 */
[C---:B------:R-:W-:Y:S01]  /*65c0*/  FFMA R2, R41.reuse, R43, R2 ;  /* 0x0000002b29027223 */ /* 0x040fe20000000002 */
[C---:B------:R-:W-:Y:S01]  /*65d0*/  FFMA R3, R41.reuse, R42, R3 ;  /* 0x0000002a29037223 */ /* 0x040fe20000000003 */
[--C-:B------:R-:W-:Y:S02]  /*65e0*/  HADD2.F32 R43, -RZ, R50.reuse.H0_H0 ;  /* 0x20000032ff2b7230 */ /* 0x100fe40000004100 */
[----:B------:R-:W-:Y:S01]  /*65f0*/  FMUL R4, R38, R8 ;  /* 0x0000000826047220 */ /* 0x000fe20000400000 */
[----:B------:R-:W-:Y:S01]  /*6600*/  HADD2.F32 R42, -RZ, R50.H1_H1 ;  /* 0x30000032ff2a7230 */ /* 0x000fe20000004100 */
[----:B------:R-:W-:Y:S01]  /*6610*/  F2FP.F16.F32.PACK_AB R52, R2, R0 ;  /* 0x000000000234723e */ /* 0x000fe200000000ff */
[C---:B------:R-:W-:Y:S01]  /*6620*/  FFMA R7, R41.reuse, R40, R7 ;  /* 0x0000002829077223 */ /* 0x040fe20000000007 */
[----:B------:R-:W-:Y:S01]  /*6630*/  FFMA R4, R41, R43, R4 ;  /* 0x0000002b29047223 */ /* 0x000fe20000000004 */
[C---:B------:R-:W-:Y:S01]  /*6640*/  FMUL R5, R38.reuse, R9 ;  /* 0x0000000926057220 */ /* 0x040fe20000400000 */
[C---:B------:R-:W-:Y:S01]  /*6650*/  FMUL R6, R38.reuse, R10 ;  /* 0x0000000a26067220 */ /* 0x040fe20000400000 */
[----:B------:R-:W-:Y:S01]  /*6660*/  HADD2.F32 R40, -RZ, R51.H1_H1 ;  /* 0x30000033ff287230 */ /* 0x000fe20000004100 */
[----:B------:R-:W-:Y:S01]  /*6670*/  F2FP.F16.F32.PACK_AB R53, R7, R3 ;  /* 0x000000030735723e */ /* 0x000fe200000000ff */
[C---:B------:R-:W-:Y:S01]  /*6680*/  FFMA R5, R41.reuse, R42, R5 ;  /* 0x0000002a29057223 */ /* 0x040fe20000000005 */
[----:B------:R-:W-:Y:S01]  /*6690*/  FFMA R6, R41, R45, R6 ;  /* 0x0000002d29067223 */ /* 0x000fe20000000006 */
[C---:B------:R-:W-:Y:S01]  /*66a0*/  FMUL R11, R38.reuse, R11 ;  /* 0x0000000b260b7220 */ /* 0x040fe20000400000 */
[--C-:B------:R-:W-:Y:S02]  /*66b0*/  HADD2.F32 R43, -RZ, R56.reuse.H0_H0 ;  /* 0x20000038ff2b7230 */ /* 0x100fe40000004100 */
[C---:B------:R-:W-:Y:S01]  /*66c0*/  FMUL R8, R38.reuse, R12 ;  /* 0x0000000c26087220 */ /* 0x040fe20000400000 */
[----:B------:R-:W-:Y:S01]  /*66d0*/  F2FP.F16.F32.PACK_AB R54, R5, R4 ;  /* 0x000000040536723e */ /* 0x000fe200000000ff */
[C---:B------:R-:W-:Y:S01]  /*66e0*/  FFMA R11, R41.reuse, R40, R11 ;  /* 0x00000028290b7223 */ /* 0x040fe2000000000b */
[----:B------:R-:W-:Y:S02]  /*66f0*/  HADD2.F32 R40, -RZ, R56.H1_H1 ;  /* 0x30000038ff287230 */ /* 0x000fe40000004100 */
[----:B------:R-:W-:Y:S01]  /*6700*/  FFMA R8, R41, R43, R8 ;  /* 0x0000002b29087223 */ /* 0x000fe20000000008 */
[C---:B------:R-:W-:Y:S01]  /*6710*/  FMUL R9, R38.reuse, R13 ;  /* 0x0000000d26097220 */ /* 0x040fe20000400000 */
[--C-:B------:R-:W-:Y:S01]  /*6720*/  HADD2.F32 R45, -RZ, R57.reuse.H0_H0 ;  /* 0x20000039ff2d7230 */ /* 0x100fe20000004100 */
[----:B------:R-:W-:Y:S01]  /*6730*/  F2FP.F16.F32.PACK_AB R55, R11, R6 ;  /* 0x000000060b37723e */ /* 0x000fe200000000ff */
[C---:B------:R-:W-:Y:S01]  /*6740*/  FMUL R10, R38.reuse, R14 ;  /* 0x0000000e260a7220 */ /* 0x040fe20000400000 */
[----:B------:R-:W-:Y:S02]  /*6750*/  HADD2.F32 R42, -RZ, R57.H1_H1 ;  /* 0x30000039ff2a7230 */ /* 0x000fe40000004100 */
[C---:B------:R-:W-:Y:S01]  /*6760*/  FFMA R9, R41.reuse, R40, R9 ;  /* 0x0000002829097223 */ /* 0x040fe20000000009 */
[C---:B------:R-:W-:Y:S01]  /*6770*/  FMUL R15, R38.reuse, R15 ;  /* 0x0000000f260f7220 */ /* 0x040fe20000400000 */
[----:B------:R1:W-:Y:S01]  /*6780*/  STS.128 [R93], R52 ;  /* 0x000000345d007388 */ /* 0x0003e20000000c00 */
[----:B------:R-:W-:Y:S01]  /*6790*/  FFMA R10, R41, R45, R10 ;  /* 0x0000002d290a7223 */ /* 0x000fe2000000000a */
[--C-:B------:R-:W-:Y:S01]  /*67a0*/  HADD2.F32 R40, -RZ, R58.reuse.H0_H0 ;  /* 0x2000003aff287230 */ /* 0x100fe20000004100 */
[----:B------:R-:W-:Y:S01]  /*67b0*/  F2FP.F16.F32.PACK_AB R68, R9, R8 ;  /* 0x000000080944723e */ /* 0x000fe200000000ff */
[----:B------:R-:W-:Y:S01]  /*67c0*/  FFMA R15, R41, R42, R15 ;  /* 0x0000002a290f7223 */ /* 0x000fe2000000000f */
[C---:B------:R-:W-:Y:S01]  /*67d0*/  FMUL R12, R38.reuse, R16 ;  /* 0x00000010260c7220 */ /* 0x040fe20000400000 */
[----:B------:R-:W-:Y:S02]  /*67e0*/  HADD2.F32 R42, -RZ, R58.H1_H1 ;  /* 0x3000003aff2a7230 */ /* 0x000fe40000004100 */
[C---:B------:R-:W-:Y:S01]  /*67f0*/  FMUL R13, R38.reuse, R17 ;  /* 0x00000011260d7220 */ /* 0x040fe20000400000 */
[--C-:B------:R-:W-:Y:S01]  /*6800*/  HADD2.F32 R43, -RZ, R59.reuse.H0_H0 ;  /* 0x2000003bff2b7230 */ /* 0x100fe20000004100 */
[----:B------:R-:W-:Y:S01]  /*6810*/  F2FP.F16.F32.PACK_AB R69, R15, R10 ;  /* 0x0000000a0f45723e */ /* 0x000fe200000000ff */
[C---:B------:R-:W-:Y:S01]  /*6820*/  FFMA R12, R41.reuse, R40, R12 ;  /* 0x00000028290c7223 */ /* 0x040fe2000000000c */
[C---:B------:R-:W-:Y:S01]  /*6830*/  FFMA R13, R41.reuse, R42, R13 ;  /* 0x0000002a290d7223 */ /* 0x040fe2000000000d */
[C---:B------:R-:W-:Y:S01]  /*6840*/  FMUL R14, R38.reuse, R18 ;  /* 0x00000012260e7220 */ /* 0x040fe20000400000 */
[----:B------:R-:W-:Y:S02]  /*6850*/  HADD2.F32 R40, -RZ, R59.H1_H1 ;  /* 0x3000003bff287230 */ /* 0x000fe40000004100 */
[C---:B------:R-:W-:Y:S01]  /*6860*/  FMUL R19, R38.reuse, R19 ;  /* 0x0000001326137220 */ /* 0x040fe20000400000 */
[C---:B------:R-:W-:Y:S01]  /*6870*/  FMUL R16, R38.reuse, R20 ;  /* 0x0000001426107220 */ /* 0x040fe20000400000 */
[C---:B------:R-:W-:Y:S01]  /*6880*/  FFMA R14, R41.reuse, R43, R14 ;  /* 0x0000002b290e7223 */ /* 0x040fe2000000000e */
[--C-:B------:R-:W-:Y:S02]  /*6890*/  HADD2.F32 R43, -RZ, R64.reuse.H0_H0 ;  /* 0x20000040ff2b7230 */ /* 0x100fe40000004100 */
[C---:B------:R-:W-:Y:S01]  /*68a0*/  FFMA R19, R41.reuse, R40, R19 ;  /* 0x0000002829137223 */ /* 0x040fe20000000013 */
[----:B------:R-:W-:Y:S02]  /*68b0*/  HADD2.F32 R42, -RZ, R64.H1_H1 ;  /* 0x30000040ff2a7230 */ /* 0x000fe40000004100 */
[C---:B------:R-:W-:Y:S01]  /*68c0*/  FMUL R17, R38.reuse, R21 ;  /* 0x0000001526117220 */ /* 0x040fe20000400000 */
[--C-:B------:R-:W-:Y:S02]  /*68d0*/  HADD2.F32 R45, -RZ, R65.reuse.H0_H0 ;  /* 0x20000041ff2d7230 */ /* 0x100fe40000004100 */
[C---:B------:R-:W-:Y:S01]  /*68e0*/  FMUL R18, R38.reuse, R22 ;  /* 0x0000001626127220 */ /* 0x040fe20000400000 */
[----:B------:R-:W-:Y:S02]  /*68f0*/  HADD2.F32 R40, -RZ, R65.H1_H1 ;  /* 0x30000041ff287230 */ /* 0x000fe40000004100 */
[C---:B------:R-:W-:Y:S01]  /*6900*/  FMUL R23, R38.reuse, R23 ;  /* 0x0000001726177220 */ /* 0x040fe20000400000 */
[C---:B------:R-:W-:Y:S01]  /*6910*/  FFMA R16, R41.reuse, R43, R16 ;  /* 0x0000002b29107223 */ /* 0x040fe20000000010 */
[C---:B------:R-:W-:Y:S01]  /*6920*/  FFMA R17, R41.reuse, R42, R17 ;  /* 0x0000002a29117223 */ /* 0x040fe20000000011 */
[C---:B------:R-:W-:Y:S01]  /*6930*/  FFMA R18, R41.reuse, R45, R18 ;  /* 0x0000002d29127223 */ /* 0x040fe20000000012 */
[C---:B------:R-:W-:Y:S01]  /*6940*/  FFMA R23, R41.reuse, R40, R23 ;  /* 0x0000002829177223 */ /* 0x040fe20000000017 */
[--C-:B------:R-:W-:Y:S02]  /*6950*/  HADD2.F32 R43, -RZ, R66.reuse.H0_H0 ;  /* 0x20000042ff2b7230 */ /* 0x100fe40000004100 */
[C---:B------:R-:W-:Y:S01]  /*6960*/  FMUL R20, R38.reuse, R24 ;  /* 0x0000001826147220 */ /* 0x040fe20000400000 */
        /* <DEDUP_REMOVED lines=9> */
[----:B------:R-:W-:Y:S01]  /*6a00*/  FFMA R27, R41, R42, R27 ;  /* 0x0000002a291b7223 */ /* 0x000fe2000000001b */
[--C-:B------:R-:W-:Y:S02]  /*6a10*/  HADD2.F32 R40, -RZ, R72.reuse.H0_H0 ;  /* 0x20000048ff287230 */ /* 0x100fe40000004100 */
[C---:B------:R-:W-:Y:S01]  /*6a20*/  FMUL R24, R38.reuse, R28 ;  /* 0x0000001c26187220 */ /* 0x040fe20000400000 */
[----:B------:R-:W-:Y:S02]  /*6a30*/  HADD2.F32 R42, -RZ, R72.H1_H1 ;  /* 0x30000048ff2a7230 */ /* 0x000fe40000004100 */
[C---:B------:R-:W-:Y:S01]  /*6a40*/  FMUL R25, R38.reuse, R29 ;  /* 0x0000001d26197220 */ /* 0x040fe20000400000 */
[--C-:B------:R-:W-:Y:S02]  /*6a50*/  HADD2.F32 R43, -RZ, R73.reuse.H0_H0 ;  /* 0x20000049ff2b7230 */ /* 0x100fe40000004100 */
[C---:B------:R-:W-:Y:S01]  /*6a60*/  FMUL R26, R38.reuse, R30 ;  /* 0x0000001e261a7220 */ /* 0x040fe20000400000 */
[----:B------:R-:W-:Y:S01]  /*6a70*/  F2FP.F16.F32.PACK_AB R70, R13, R12 ;  /* 0x0000000c0d46723e */ /* 0x000fe200000000ff */
[----:B------:R-:W-:Y:S01]  /*6a80*/  FFMA R24, R41, R40, R24 ;  /* 0x0000002829187223 */ /* 0x000fe20000000018 */
[----:B------:R-:W-:Y:S01]  /*6a90*/  F2FP.F16.F32.PACK_AB R71, R19, R14 ;  /* 0x0000000e1347723e */ /* 0x000fe200000000ff */
[C---:B------:R-:W-:Y:S01]  /*6aa0*/  FFMA R25, R41.reuse, R42, R25 ;  /* 0x0000002a29197223 */ /* 0x040fe20000000019 */
[C---:B------:R-:W-:Y:S01]  /*6ab0*/  FFMA R26, R41.reuse, R43, R26 ;  /* 0x0000002b291a7223 */ /* 0x040fe2000000001a */
[----:B------:R-:W-:Y:S02]  /*6ac0*/  HADD2.F32 R40, -RZ, R73.H1_H1 ;  /* 0x30000049ff287230 */ /* 0x000fe40000004100 */
[C---:B------:R-:W-:Y:S01]  /*6ad0*/  FMUL R31, R38.reuse, R31 ;  /* 0x0000001f261f7220 */ /* 0x040fe20000400000 */
[----:B------:R1:W-:Y:S01]  /*6ae0*/  STS.128 [R92+0x10], R68 ;  /* 0x000010445c007388 */ /* 0x0003e20000000c00 */
[--C-:B------:R-:W-:Y:S02]  /*6af0*/  HADD2.F32 R43, -RZ, R74.reuse.H0_H0 ;  /* 0x2000004aff2b7230 */ /* 0x100fe40000004100 */
[C---:B------:R-:W-:Y:S01]  /*6b00*/  FMUL R28, R38.reuse, R32 ;  /* 0x00000020261c7220 */ /* 0x040fe20000400000 */
[----:B------:R-:W-:Y:S02]  /*6b10*/  HADD2.F32 R42, -RZ, R74.H1_H1 ;  /* 0x3000004aff2a7230 */ /* 0x000fe40000004100 */
[C---:B------:R-:W-:Y:S01]  /*6b20*/  FMUL R29, R38.reuse, R33 ;  /* 0x00000021261d7220 */ /* 0x040fe20000400000 */
[----:B------:R-:W-:Y:S02]  /*6b30*/  HADD2.F32 R45, -RZ, R75.H0_H0 ;  /* 0x2000004bff2d7230 */ /* 0x000fe40000004100 */
[C---:B------:R-:W-:Y:S01]  /*6b40*/  FMUL R30, R38.reuse, R34 ;  /* 0x00000022261e7220 */ /* 0x040fe20000400000 */
[----:B------:R-:W-:Y:S01]  /*6b50*/  FFMA R31, R41, R40, R31 ;  /* 0x00000028291f7223 */ /* 0x000fe2000000001f */
[----:B------:R-:W-:Y:S01]  /*6b60*/  FMUL R35, R38, R35 ;  /* 0x0000002326237220 */ /* 0x000fe20000400000 */
[----:B------:R-:W-:Y:S01]  /*6b70*/  F2FP.F16.F32.PACK_AB R100, R17, R16 ;  /* 0x000000101164723e */ /* 0x000fe200000000ff */
[----:B------:R-:W-:Y:S01]  /*6b80*/  FFMA R28, R41, R43, R28 ;  /* 0x0000002b291c7223 */ /* 0x000fe2000000001c */
[----:B------:R-:W-:Y:S01]  /*6b90*/  F2FP.F16.F32.PACK_AB R101, R23, R18 ;  /* 0x000000121765723e */ /* 0x000fe200000000ff */
[----:B------:R-:W-:Y:S01]  /*6ba0*/  FFMA R29, R41, R42, R29 ;  /* 0x0000002a291d7223 */ /* 0x000fe2000000001d */
[----:B------:R-:W-:Y:S01]  /*6bb0*/  F2FP.F16.F32.PACK_AB R102, R21, R20 ;  /* 0x000000141566723e */ /* 0x000fe200000000ff */
[----:B------:R-:W-:Y:S01]  /*6bc0*/  FFMA R30, R41, R45, R30 ;  /* 0x0000002d291e7223 */ /* 0x000fe2000000001e */
[----:B------:R-:W-:Y:S01]  /*6bd0*/  F2FP.F16.F32.PACK_AB R103, R27, R22 ;  /* 0x000000161b67723e */ /* 0x000fe200000000ff */
[----:B------:R-:W-:Y:S01]  /*6be0*/  FFMA R35, R41, R44, R35 ;  /* 0x0000002c29237223 */ /* 0x000fe20000000023 */
[----:B------:R-:W-:Y:S02]  /*6bf0*/  F2FP.F16.F32.PACK_AB R104, R25, R24 ;  /* 0x000000181968723e */ /* 0x000fe400000000ff */
[----:B------:R-:W-:Y:S01]  /*6c00*/  F2FP.F16.F32.PACK_AB R105, R31, R26 ;  /* 0x0000001a1f69723e */ /* 0x000fe200000000ff */
[----:B------:R1:W-:Y:S01]  /*6c10*/  STS.128 [R91+0x20], R100 ;  /* 0x000020645b007388 */ /* 0x0003e20000000c00 */
[----:B------:R-:W-:Y:S02]  /*6c20*/  F2FP.F16.F32.PACK_AB R106, R29, R28 ;  /* 0x0000001c1d6a723e */ /* 0x000fe400000000ff */
[----:B------:R-:W-:Y:S05]  /*6c30*/  F2FP.F16.F32.PACK_AB R107, R35, R30 ;  /* 0x0000001e236b723e */ /* 0x000fea00000000ff */
[----:B------:R1:W-:Y:S01]  /*6c40*/  STS.128 [R87+0x30], R104 ;  /* 0x0000306857007388 */ /* 0x0003e20000000c00 */
[----:B------:R-:W-:Y:S01]  /*6c50*/  @!PT LDS RZ, [RZ] ;  /* 0x00000000fffff984 */ /* 0x000fe20000000800 */
[----:B------:R-:W-:Y:S01]  /*6c60*/  @!PT LDS RZ, [RZ] ;  /* 0x00000000fffff984 */ /* 0x000fe20000000800 */
[----:B------:R-:W-:Y:S01]  /*6c70*/  @!PT LDS RZ, [RZ] ;  /* 0x00000000fffff984 */ /* 0x000fe20000000800 */
[----:B------:R-:W-:Y:S01]  /*6c80*/  @!PT LDS RZ, [RZ] ;  /* 0x00000000fffff984 */ /* 0x000fe20000000800 */
[----:B------:R3:W-:Y:S07]  /*6c90*/  MEMBAR.ALL.CTA ;  /* 0x0000000000007992 */ /* 0x0007ee0000008000 */
[----:B---3--:R-:W3:Y:S02]  /*6ca0*/  FENCE.VIEW.ASYNC.S ;  /* 0x00000000000073c6 */ /* 0x008ee40000000000 */
[----:B---3--:R-:W-:Y:S06]  /*6cb0*/  BAR.SYNC.DEFER_BLOCKING 0x1, 0x80 ;  /* 0x0042000000007b1d */ /* 0x008fec0000010000 */
[----:B------:R-:W-:Y:S05]  /*6cc0*/  @P0 BRA `(.L_x_105) ;  /* 0x0000000000280947 */ /* 0x000fea0003800000 */
[----:B------:R-:W3:Y:S01]  /*6cd0*/  LDCU.64 UR6, c[0x0][0x348] ;  /* 0x00006900ff0677ac */ /* 0x000ee20008000a00 */
[----:B------:R-:W-:Y:S01]  /*6ce0*/  UIADD3 UR4, UPT, UPT, UR44, 0x200, URZ ;  /* 0x000002002c047890 */ /* 0x000fe2000fffe0ff */
[----:B------:R-:W-:Y:S05]  /*6cf0*/  UMOV UR51, UR36 ;  /* 0x0000002400337c82 */ /* 0x000fea0008000000 */
[----:B------:R-:W-:Y:S04]  /*6d00*/  MOV R84, UR4 ;  /* 0x0000000400547c02 */ /* 0x000fe80008000f00 */
[----:B------:R-:W-:Y:S01]  /*6d10*/  R2UR UR48, R84 ;  /* 0x00000000543072ca */ /* 0x000fe200000e0000 */
[----:B---3--:R-:W-:Y:S04]  /*6d20*/  UIADD3 UR4, UP0, UPT, UR6, 0x680, URZ ;  /* 0x0000068006047890 */ /* 0x008fe8000ff1e0ff */
[----:B------:R-:W-:Y:S09]  /*6d30*/  UIADD3.X UR5, UPT, UPT, URZ, UR7, URZ, UP0, !UPT ;  /* 0x00000007ff057290 */ /* 0x000ff200087fe4ff */
[----:B------:R3:W-:Y:S01]  /*6d40*/  UTMASTG.3D [UR48], [UR4] ;  /* 0x00000030040073b5 */ /* 0x0007e20008010000 */
[----:B------:R0:W-:Y:S01]  /*6d50*/  UTMACMDFLUSH ;  /* 0x00000000000079b7 */ /* 0x0001e20000000000 */
[----:B---3--:R-:W-:Y:S04]  /*6d60*/  DEPBAR.LE SB0, 0x1 ;  /* 0x000080400000791a */ /* 0x008fe80000000000 */
.L_x_105:
[----:B------:R-:W-:Y:S05]  /*6d70*/  BSYNC.RECONVERGENT B0 ;  /* 0x0000000000007941 */ /* 0x000fea0003800200 */
.L_x_104:
[----:B------:R-:W-:Y:S01]  /*6d80*/  BAR.SYNC.DEFER_BLOCKING 0x1, 0x80 ;  /* 0x0042000000007b1d */ /* 0x000fe20000010000 */
[----:B------:R-:W-:Y:S01]  /*6d90*/  ISETP.NE.AND P1, PT, R98, RZ, PT ;  /* 0x000000ff6200720c */ /* 0x000fe20003f25270 */
[----:B------:R-:W-:Y:S01]  /*6da0*/  UISETP.NE.AND UP0, UPT, UR52, URZ, UPT ;  /* 0x000000ff3400728c */ /* 0x000fe2000bf05270 */
[----:B------:R-:W-:Y:S11]  /*6db0*/  LEA R3, R46, UR44, 0x3 ;  /* 0x0000002c2e037c11 */ /* 0x000ff6000f8e18ff */
[----:B------:R-:W-:Y:S01]  /*6dc0*/  @P1 SHF.L.U32 R2, R90, 0x1f, RZ ;  /* 0x0000001f5a021819 */ /* 0x000fe200000006ff */
[----:B------:R-:W-:Y:S06]  /*6dd0*/  BRA.U !UP0, `(.L_x_106) ;  /* 0x0000000108247547 */ /* 0x000fec000b800000 */
[----:B------:R-:W-:Y:S01]  /*6de0*/  IMAD.U32 R5, RZ, RZ, UR46 ;  /* 0x0000002eff057e24 */ /* 0x000fe2000f8e00ff */
[----:B------:R-:W-:Y:S01]  /*6df0*/  MOV R0, UR47 ;  /* 0x0000002f00007c02 */ /* 0x000fe20008000f00 */
[----:B------:R-:W-:Y:S03]  /*6e00*/  UIADD3 UR4, UPT, UPT, UR46, 0x1, URZ ;  /* 0x000000012e047890 */ /* 0x000fe6000fffe0ff */
[----:B------:R-:W-:Y:S01]  /*6e10*/  @P1 LEA R5, R5, UR44, 0x3 ;  /* 0x0000002c05051c11 */ /* 0x000fe2000f8e18ff */
[----:B------:R-:W-:Y:S04]  /*6e20*/  UISETP.NE.AND UP0, UPT, UR4, 0x4, UPT ;  /* 0x000000040400788c */ /* 0x000fe8000bf05270 */
[----:B------:R-:W-:Y:S01]  /*6e30*/  @P1 VIADD R5, R5, 0x50 ;  /* 0x0000005005051836 */ /* 0x000fe20000000000 */
[----:B------:R-:W-:Y:S04]  /*6e40*/  USEL UR46, UR4, URZ, UP0 ;  /* 0x000000ff042e7287 */ /* 0x000fe80008000000 */
[----:B------:R-:W-:Y:S04]  /*6e50*/  @P1 PRMT R0, R0, 0x654, R5 ;  /* 0x0000065400001816 */ /* 0x000fe80000000005 */
[----:B------:R3:W-:Y:S04]  /*6e60*/  @P1 SYNCS.ARRIVE.TRANS64.RED.A1T0 RZ, [R0+URZ], RZ ;  /* 0x000000ff00ff19a7 */ /* 0x0007e800081004ff */
.L_x_106:
[----:B------:R-:W4:Y:S01]  /*6e70*/  @P1 SYNCS.PHASECHK.TRANS64.TRYWAIT P0, [R3+URZ+0x30], R2 ;  /* 0x00003002030015a7 */ /* 0x000f2200080011ff */
[----:B------:R-:W-:Y:S01]  /*6e80*/  BSSY B1, `(.L_x_107) ;  /* 0x0000016000017945 */ /* 0x000fe20003800000 */
[----:B----4-:R-:W-:Y:S03]  /*6e90*/  @P1 SEL R47, RZ, 0x1, !P0 ;  /* 0x00000001ff2f1807 */ /* 0x010fe60004000000 */
[----:B------:R-:W-:Y:S05]  /*6ea0*/  @!P1 BRA `(.L_x_108) ;  /* 0x00000000004c9947 */ /* 0x000fea0003800000 */
[----:B------:R-:W-:Y:S01]  /*6eb0*/  ISETP.NE.AND P0, PT, R47, RZ, PT ;  /* 0x000000ff2f00720c */ /* 0x000fe20003f05270 */
[----:B------:R-:W-:Y:S01]  /*6ec0*/  BSSY B0, `(.L_x_109) ;  /* 0x000000b000007945 */ /* 0x000fe20003800000 */
[----:B------:R-:W-:Y:S11]  /*6ed0*/  ISETP.NE.AND P1, PT, R60, RZ, PT ;  /* 0x000000ff3c00720c */ /* 0x000ff60003f25270 */
[----:B------:R-:W-:Y:S02]  /*6ee0*/  @!UPT UIADD3 URZ, UPT, UPT, URZ, URZ, URZ ;  /* 0x000000fffffff290 */ /* 0x000fe4000fffe0ff */
[C---:B------:R-:W-:Y:S01]  /*6ef0*/  @P1 IMAD R6, R46.reuse, 0x2000, R93 ;  /* 0x000020002e061824 */ /* 0x040fe200078e025d */
[C---:B------:R-:W-:Y:S01]  /*6f00*/  @P1 LEA R4, R46.reuse, R91, 0xd ;  /* 0x0000005b2e041211 */ /* 0x040fe200078e68ff */
[C---:B------:R-:W-:Y:S02]  /*6f10*/  @P1 IMAD R5, R46.reuse, 0x2000, R92 ;  /* 0x000020002e051824 */ /* 0x040fe400078e025c */
[----:B------:R-:W-:Y:S01]  /*6f20*/  @P1 IMAD R2, R46, 0x2000, R87 ;  /* 0x000020002e021824 */ /* 0x000fe200078e0257 */
[----:B------:R-:W-:Y:S06]  /*6f30*/  @P0 BRA `(.L_x_110) ;  /* 0x00000000000c0947 */ /* 0x000fec0003800000 */
[----:B---3--:R-:W-:Y:S04]  /*6f40*/  SHF.L.U32 R0, R90, 0x1f, RZ ;  /* 0x0000001f5a007819 */ /* 0x008fe800000006ff */
[----:B------:R-:W3:Y:S02]  /*6f50*/  SYNCS.PHASECHK.TRANS64.TRYWAIT P0, [R3+URZ+0x30], R0 ;  /* 0x00003000030075a7 */ /* 0x000ee400080011ff */
[----:B---3--:R-:W-:Y:S05]  /*6f60*/  @!P0 BRA `(.L_x_111) ;  /* 0x0000003000608947 */ /* 0x008fea0003800000 */
.L_x_110:
[----:B------:R-:W-:Y:S05]  /*6f70*/  BSYNC B0 ;  /* 0x0000000000007941 */ /* 0x000fea0003800000 */
.L_x_109:
[----:B------:R-:W-:Y:S02]  /*6f80*/  ISETP.NE.AND P0, PT, R60, RZ, PT ;  /* 0x000000ff3c00720c */ /* 0x000fe40003f05270 */
[----:B------:R-:W-:Y:S11]  /*6f90*/  IADD3 R46, PT, PT, R46, 0x1, RZ ;  /* 0x000000012e2e7810 */ /* 0x000ff60007ffe0ff */
[----:B------:R4:W1:Y:S04]  /*6fa0*/  @P0 LDS.128 R48, [R6] ;  /* 0x0000000006300984 */ /* 0x0008680000000c00 */
[----:B------:R4:W1:Y:S04]  /*6fb0*/  @P0 LDS.128 R56, [R5+0x10] ;  /* 0x0000100005380984 */ /* 0x0008680000000c00 */
[----:B------:R4:W1:Y:S04]  /*6fc0*/  @P0 LDS.128 R64, [R4+0x20] ;  /* 0x0000200004400984 */ /* 0x0008680000000c00 */
[----:B------:R4:W1:Y:S02]  /*6fd0*/  @P0 LDS.128 R72, [R2+0x30] ;  /* 0x0000300002480984 */ /* 0x0008640000000c00 */
.L_x_108:
[----:B------:R-:W-:Y:S05]  /*6fe0*/  BSYNC B1 ;  /* 0x0000000000017941 */ /* 0x000fea0003800000 */
.L_x_107:
[----:B---3--:R-:W-:Y:S05]  /*6ff0*/  VIADD R0, R39, 0x20 ;  /* 0x0000002027007836 */ /* 0x008fea0000000000 */
[----:B------:R-:W-:Y:S04]  /*7000*/  SHF.R.U32.HI R0, RZ, 0x15, R0 ;  /* 0x00000015ff007819 */ /* 0x000fe80000011600 */
[----:B------:R-:W-:Y:S11]  /*7010*/  LOP3.LUT P0, RZ, R0, 0x3, R81, 0x48, !PT ;  /* 0x0000000300ff7812 */ /* 0x000ff60007804851 */
[----:B------:R-:W-:Y:S02]  /*7020*/  @!UPT UIADD3 URZ, UPT, UPT, URZ, URZ, URZ ;  /* 0x000000fffffff290 */ /* 0x000fe4000fffe0ff */
[----:B------:R-:W-:Y:S05]  /*7030*/  @!P0 BRA `(.L_x_112) ;  /* 0x0000000000408947 */ /* 0x000fea0003800000 */
[----:B------:R-:W3:Y:S01]  /*7040*/  LDCU.64 UR8, c[0x4][0x70] ;  /* 0x01000e00ff0877ac */ /* 0x000ee20008000a00 */
[----:B------:R-:W-:Y:S01]  /*7050*/  MOV R3, 0x0 ;  /* 0x0000000000037802 */ /* 0x000fe20000000f00 */
[----:B------:R-:W-:Y:S02]  /*7060*/  HFMA2 R12, -RZ, RZ, 0, 5.9604644775390625e-08 ;  /* 0x00000001ff0c7431 */ /* 0x000fe400000001ff */
[----:B------:R-:W-:Y:S02]  /*7070*/  IMAD.MOV.U32 R8, RZ, RZ, 0x192 ;  /* 0x00000192ff087424 */ /* 0x000fe400078e00ff */
[----:B------:R-:W-:Y:S01]  /*7080*/  IMAD.MOV.U32 R13, RZ, RZ, RZ ;  /* 0x000000ffff0d7224 */ /* 0x000fe200078e00ff */
[----:B------:R-:W5:Y:S01]  /*7090*/  LDCU.64 UR6, c[0x4][0x78] ;  /* 0x01000f00ff0677ac */ /* 0x000f620008000a00 */
[----:B----4-:R-:W4:Y:S01]  /*70a0*/  LDC.64 R2, c[0x4][R3] ;  /* 0x0100000003027b82 */ /* 0x010f220000000a00 */
[----:B------:R-:W2:Y:S01]  /*70b0*/  LDCU.64 UR4, c[0x4][0x10] ;  /* 0x01000200ff0477ac */ /* 0x000ea20008000a00 */
[----:B---3--:R-:W-:Y:S01]  /*70c0*/  MOV R5, UR9 ;  /* 0x0000000900057c02 */ /* 0x008fe20008000f00 */
[----:B------:R-:W-:Y:S01]  /*70d0*/  IMAD.U32 R4, RZ, RZ, UR8 ;  /* 0x00000008ff047e24 */ /* 0x000fe2000f8e00ff */
[----:B-----5:R-:W-:Y:S01]  /*70e0*/  MOV R7, UR7 ;  /* 0x0000000700077c02 */ /* 0x020fe20008000f00 */
[----:B------:R-:W-:Y:S01]  /*70f0*/  IMAD.U32 R6, RZ, RZ, UR6 ;  /* 0x00000006ff067e24 */ /* 0x000fe2000f8e00ff */
[----:B--2---:R-:W-:Y:S01]  /*7100*/  MOV R11, UR5 ;  /* 0x00000005000b7c02 */ /* 0x004fe20008000f00 */
[----:B------:R-:W-:Y:S02]  /*7110*/  IMAD.U32 R10, RZ, RZ, UR4 ;  /* 0x00000004ff0a7e24 */ /* 0x000fe4000f8e00ff */
[----:B------:R-:W-:Y:S07]  /*7120*/  LEPC R20, `(.L_x_112) ;  /* 0x000000001014794e */ /* 0x000fee0000000000 */
[----:B-1--4-:R-:W-:Y:S05]  /*7130*/  CALL.ABS.NOINC R2 ;  /* 0x0000000002007343 */ /* 0x012fea0003c00000 */
.L_x_112:
[----:B------:R-:W-:Y:S05]  /*7140*/  WARPSYNC.ALL ;  /* 0x0000000000007948 */ /* 0x000fea0003800000 */
[----:B------:R-:W-:Y:S01]  /*7150*/  R2UR UR4, R39 ;  /* 0x00000000270472ca */ /* 0x000fe200000e0000 */
[--C-:B-1----:R-:W-:Y:S01]  /*7160*/  HADD2.F32 R40, -RZ, R48.reuse.H0_H0 ;  /* 0x20000030ff287230 */ /* 0x102fe20000004100 */
[----:B------:R-:W-:Y:S01]  /*7170*/  ISETP.NE.AND P6, PT, R98, RZ, PT ;  /* 0x000000ff6200720c */ /* 0x000fe20003fc5270 */
[----:B------:R-:W-:Y:S01]  /*7180*/  HADD2.F32 R43, -RZ, R48.H1_H1 ;  /* 0x30000030ff2b7230 */ /* 0x000fe20000004100 */
[----:B------:R-:W-:Y:S01]  /*7190*/  MOV R52, UR46 ;  /* 0x0000002e00347c02 */ /* 0x000fe20008000f00 */
[----:B------:R-:W-:Y:S01]  /*71a0*/  HADD2.F32 R42, -RZ, R49.H1_H1 ;  /* 0x30000031ff2a7230 */ /* 0x000fe20000004100 */
[----:B------:R-:W-:Y:S01]  /*71b0*/  MOV R61, UR47 ;  /* 0x0000002f003d7c02 */ /* 0x000fe20008000f00 */
[----:B------:R-:W-:Y:S01]  /*71c0*/  HADD2.F32 R45, -RZ, R51.H0_H0 ;  /* 0x20000033ff2d7230 */ /* 0x000fe20000004100 */
[----:B------:R-:W-:Y:S01]  /*71d0*/  ISETP.NE.AND P0, PT, R95, RZ, PT ;  /* 0x000000ff5f00720c */ /* 0x000fe20003f05270 */
[----:B------:R-:W-:Y:S01]  /*71e0*/  HADD2.F32 R44, -RZ, R75.H1_H1 ;  /* 0x3000004bff2c7230 */ /* 0x000fe20000004100 */
[----:B------:R-:W-:Y:S01]  /*71f0*/  BSSY.RECONVERGENT B0, `(.L_x_113) ;  /* 0x0000088000007945 */ /* 0x000fe20003800200 */
[----:B------:R-:W-:Y:S02]  /*7200*/  LEA R62, R46, UR44, 0x3 ;  /* 0x0000002c2e3e7c11 */ /* 0x000fe4000f8e18ff */
[----:B----4-:R-:W1:Y:S02]  /*7210*/  LDTM.x32 R4, tmem[UR4+0x20] ;  /* 0x00002004000479ee */ /* 0x010e6400082c0000 */
[----:B------:R-:W-:Y:S02]  /*7220*/  @P6 LEA R52, R52, UR44, 0x3 ;  /* 0x0000002c34346c11 */ /* 0x000fe4000f8e18ff */
[----:B------:R-:W-:Y:S02]  /*7230*/  @P6 SHF.L.U32 R63, R90, 0x1f, RZ ;  /* 0x0000001f5a3f6819 */ /* 0x000fe400000006ff */
[----:B------:R-:W-:Y:S04]  /*7240*/  @P6 IADD3 R52, PT, PT, R52, 0x50, RZ ;  /* 0x0000005034346810 */ /* 0x000fe80007ffe0ff */
[----:B------:R-:W-:Y:S01]  /*7250*/  @P6 PRMT R61, R61, 0x654, R52 ;  /* 0x000006543d3d6816 */ /* 0x000fe20000000034 */
[C---:B-1----:R-:W-:Y:S01]  /*7260*/  FMUL R0, R38.reuse, R4 ;  /* 0x0000000426007220 */ /* 0x042fe20000400000 */
[C---:B------:R-:W-:Y:S01]  /*7270*/  FMUL R2, R38.reuse, R5 ;  /* 0x0000000526027220 */ /* 0x040fe20000400000 */
[C---:B------:R-:W-:Y:S01]  /*7280*/  FMUL R3, R38.reuse, R6 ;  /* 0x0000000626037220 */ /* 0x040fe20000400000 */
[C---:B------:R-:W-:Y:S01]  /*7290*/  FMUL R7, R38.reuse, R7 ;  /* 0x0000000726077220 */ /* 0x040fe20000400000 */
[C---:B------:R-:W-:Y:S01]  /*72a0*/  FFMA R0, R41.reuse, R40, R0 ;  /* 0x0000002829007223 */ /* 0x040fe20000000000 */
[----:B------:R-:W-:Y:S02]  /*72b0*/  HADD2.F32 R40, -RZ, R49.H0_H0 ;  /* 0x20000031ff287230 */ /* 0x000fe40000004100 */
[C---:B------:R-:W-:Y:S01]  /*72c0*/  FFMA R2, R41.reuse, R43, R2 ;  /* 0x0000002b29027223 */ /* 0x040fe20000000002 */
[--C-:B------:R-:W-:Y:S02]  /*72d0*/  HADD2.F32 R43, -RZ, R50.reuse.H0_H0 ;  /* 0x20000032ff2b7230 */ /* 0x100fe40000004100 */
[C---:B------:R-:W-:Y:S01]  /*72e0*/  FMUL R4, R38.reuse, R8 ;  /* 0x0000000826047220 */ /* 0x040fe20000400000 */
[----:B------:R-:W-:Y:S01]  /*72f0*/  FMUL R5, R38, R9 ;  /* 0x0000000926057220 */ /* 0x000fe20000400000 */
[C---:B------:R-:W-:Y:S01]  /*7300*/  FFMA R3, R41.reuse, R40, R3 ;  /* 0x0000002829037223 */ /* 0x040fe20000000003 */
[----:B------:R-:W-:Y:S01]  /*7310*/  HADD2.F32 R40, -RZ, R50.H1_H1 ;  /* 0x30000032ff287230 */ /* 0x000fe20000004100 */
[----:B------:R-:W-:Y:S01]  /*7320*/  F2FP.F16.F32.PACK_AB R52, R2, R0 ;  /* 0x000000000234723e */ /* 0x000fe200000000ff */
[C---:B------:R-:W-:Y:S01]  /*7330*/  FFMA R7, R41.reuse, R42, R7 ;  /* 0x0000002a29077223 */ /* 0x040fe20000000007 */
[C---:B------:R-:W-:Y:S01]  /*7340*/  FFMA R4, R41.reuse, R43, R4 ;  /* 0x0000002b29047223 */ /* 0x040fe20000000004 */
[C---:B------:R-:W-:Y:S01]  /*7350*/  FMUL R6, R38.reuse, R10 ;  /* 0x0000000a26067220 */ /* 0x040fe20000400000 */
[----:B------:R-:W-:Y:S02]  /*7360*/  HADD2.F32 R42, -RZ, R51.H1_H1 ;  /* 0x30000033ff2a7230 */ /* 0x000fe40000004100 */
[----:B------:R-:W-:Y:S01]  /*7370*/  FFMA R5, R41, R40, R5 ;  /* 0x0000002829057223 */ /* 0x000fe20000000005 */
[----:B------:R-:W-:Y:S01]  /*7380*/  F2FP.F16.F32.PACK_AB R53, R7, R3 ;  /* 0x000000030735723e */ /* 0x000fe200000000ff */
[----:B------:R-:W-:Y:S01]  /*7390*/  FFMA R6, R41, R45, R6 ;  /* 0x0000002d29067223 */ /* 0x000fe20000000006 */
[C---:B------:R-:W-:Y:S01]  /*73a0*/  FMUL R11, R38.reuse, R11 ;  /* 0x0000000b260b7220 */ /* 0x040fe20000400000 */
[--C-:B------:R-:W-:Y:S01]  /*73b0*/  HADD2.F32 R40, -RZ, R56.reuse.H0_H0 ;  /* 0x20000038ff287230 */ /* 0x100fe20000004100 */
[----:B------:R-:W-:Y:S01]  /*73c0*/  F2FP.F16.F32.PACK_AB R54, R5, R4 ;  /* 0x000000040536723e */ /* 0x000fe200000000ff */
[C---:B------:R-:W-:Y:S01]  /*73d0*/  FMUL R8, R38.reuse, R12 ;  /* 0x0000000c26087220 */ /* 0x040fe20000400000 */
[C---:B------:R-:W-:Y:S01]  /*73e0*/  FFMA R11, R41.reuse, R42, R11 ;  /* 0x0000002a290b7223 */ /* 0x040fe2000000000b */
[----:B------:R-:W-:Y:S02]  /*73f0*/  HADD2.F32 R42, -RZ, R56.H1_H1 ;  /* 0x30000038ff2a7230 */ /* 0x000fe40000004100 */
[C---:B------:R-:W-:Y:S01]  /*7400*/  FMUL R9, R38.reuse, R13 ;  /* 0x0000000d26097220 */ /* 0x040fe20000400000 */
[--C-:B------:R-:W-:Y:S02]  /*7410*/  HADD2.F32 R43, -RZ, R57.reuse.H0_H0 ;  /* 0x20000039ff2b7230 */ /* 0x100fe40000004100 */
[----:B------:R-:W-:Y:S01]  /*7420*/  FFMA R8, R41, R40, R8 ;  /* 0x0000002829087223 */ /* 0x000fe20000000008 */
[----:B------:R-:W-:Y:S01]  /*7430*/  F2FP.F16.F32.PACK_AB R55, R11, R6 ;  /* 0x000000060b37723e */ /* 0x000fe200000000ff */
[----:B------:R-:W-:Y:S01]  /*7440*/  FFMA R9, R41, R42, R9 ;  /* 0x0000002a29097223 */ /* 0x000fe20000000009 */
[C---:B------:R-:W-:Y:S01]  /*7450*/  FMUL R10, R38.reuse, R14 ;  /* 0x0000000e260a7220 */ /* 0x040fe20000400000 */
[----:B------:R-:W-:Y:S02]  /*7460*/  HADD2.F32 R40, -RZ, R57.H1_H1 ;  /* 0x30000039ff287230 */ /* 0x000fe40000004100 */
[C---:B------:R-:W-:Y:S01]  /*7470*/  FMUL R15, R38.reuse, R15 ;  /* 0x0000000f260f7220 */ /* 0x040fe20000400000 */
[----:B------:R1:W-:Y:S01]  /*7480*/  STS.128 [R93+0x2000], R52 ;  /* 0x002000345d007388 */ /* 0x0003e20000000c00 */
[----:B------:R-:W-:Y:S01]  /*7490*/  F2FP.F16.F32.PACK_AB R68, R9, R8 ;  /* 0x000000080944723e */ /* 0x000fe200000000ff */
[C---:B------:R-:W-:Y:S01]  /*74a0*/  FFMA R10, R41.reuse, R43, R10 ;  /* 0x0000002b290a7223 */ /* 0x040fe2000000000a */
[--C-:B------:R-:W-:Y:S02]  /*74b0*/  HADD2.F32 R43, -RZ, R58.reuse.H0_H0 ;  /* 0x2000003aff2b7230 */ /* 0x100fe40000004100 */
        /* <DEDUP_REMOVED lines=11> */
[--C-:B------:R-:W-:Y:S02]  /*7570*/  HADD2.F32 R43, -RZ, R64.reuse.H0_H0 ;  /* 0x20000040ff2b7230 */ /* 0x100fe40000004100 */
[C---:B------:R-:W-:Y:S01]  /*7580*/  FFMA R14, R41.reuse, R45, R14 ;  /* 0x0000002d290e7223 */ /* 0x040fe2000000000e */
[C---:B------:R-:W-:Y:S01]  /*7590*/  FMUL R16, R38.reuse, R20 ;  /* 0x0000001426107220 */ /* 0x040fe20000400000 */
        /* <DEDUP_REMOVED lines=17> */
[C---:B------:R-:W-:Y:S01]  /*76b0*/  FFMA R20, R41.reuse, R40, R20 ;  /* 0x0000002829147223 */ /* 0x040fe20000000014 */
[C---:B------:R-:W-:Y:S01]  /*76c0*/  FFMA R21, R41.reuse, R42, R21 ;  /* 0x0000002a29157223 */ /* 0x040fe20000000015 */
[----:B------:R-:W-:Y:S02]  /*76d0*/  HADD2.F32 R40, -RZ, R67.H1_H1 ;  /* 0x30000043ff287230 */ /* 0x000fe40000004100 */
[----:B------:R-:W-:Y:S01]  /*76e0*/  FFMA R22, R41, R43, R22 ;  /* 0x0000002b29167223 */ /* 0x000fe20000000016 */
[C---:B------:R-:W-:Y:S01]  /*76f0*/  FMUL R27, R38.reuse, R27 ;  /* 0x0000001b261b7220 */ /* 0x040fe20000400000 */
[--C-:B------:R-:W-:Y:S02]  /*7700*/  HADD2.F32 R43, -RZ, R72.reuse.H0_H0 ;  /* 0x20000048ff2b7230 */ /* 0x100fe40000004100 */
[C---:B------:R-:W-:Y:S01]  /*7710*/  FMUL R24, R38.reuse, R28 ;  /* 0x0000001c26187220 */ /* 0x040fe20000400000 */
[----:B------:R-:W-:Y:S02]  /*7720*/  HADD2.F32 R42, -RZ, R72.H1_H1 ;  /* 0x30000048ff2a7230 */ /* 0x000fe40000004100 */
[C---:B------:R-:W-:Y:S01]  /*7730*/  FMUL R25, R38.reuse, R29 ;  /* 0x0000001d26197220 */ /* 0x040fe20000400000 */
[--C-:B------:R-:W-:Y:S01]  /*7740*/  HADD2.F32 R45, -RZ, R73.reuse.H0_H0 ;  /* 0x20000049ff2d7230 */ /* 0x100fe20000004100 */
[----:B------:R-:W-:Y:S01]  /*7750*/  F2FP.F16.F32.PACK_AB R70, R13, R12 ;  /* 0x0000000c0d46723e */ /* 0x000fe200000000ff */
[C---:B------:R-:W-:Y:S01]  /*7760*/  FMUL R26, R38.reuse, R30 ;  /* 0x0000001e261a7220 */ /* 0x040fe20000400000 */
[----:B------:R-:W-:Y:S01]  /*7770*/  F2FP.F16.F32.PACK_AB R71, R19, R14 ;  /* 0x0000000e1347723e */ /* 0x000fe200000000ff */
[C---:B------:R-:W-:Y:S01]  /*7780*/  FFMA R27, R41.reuse, R40, R27 ;  /* 0x00000028291b7223 */ /* 0x040fe2000000001b */
[C---:B------:R-:W-:Y:S01]  /*7790*/  FFMA R24, R41.reuse, R43, R24 ;  /* 0x0000002b29187223 */ /* 0x040fe20000000018 */
[----:B------:R-:W-:Y:S02]  /*77a0*/  HADD2.F32 R40, -RZ, R73.H1_H1 ;  /* 0x30000049ff287230 */ /* 0x000fe40000004100 */
[C---:B------:R-:W-:Y:S01]  /*77b0*/  FFMA R25, R41.reuse, R42, R25 ;  /* 0x0000002a29197223 */ /* 0x040fe20000000019 */
[----:B------:R1:W-:Y:S01]  /*77c0*/  STS.128 [R92+0x2010], R68 ;  /* 0x002010445c007388 */ /* 0x0003e20000000c00 */
[C---:B------:R-:W-:Y:S01]  /*77d0*/  FMUL R31, R38.reuse, R31 ;  /* 0x0000001f261f7220 */ /* 0x040fe20000400000 */
[--C-:B------:R-:W-:Y:S02]  /*77e0*/  HADD2.F32 R43, -RZ, R74.reuse.H0_H0 ;  /* 0x2000004aff2b7230 */ /* 0x100fe40000004100 */
[C---:B------:R-:W-:Y:S01]  /*77f0*/  FFMA R26, R41.reuse, R45, R26 ;  /* 0x0000002d291a7223 */ /* 0x040fe2000000001a */
        /* <DEDUP_REMOVED lines=30> */
[----:B------:R-:W-:Y:S02]  /*79e0*/  UIADD3 UR9, UPT, UPT, UR49, 0x20, URZ ;  /* 0x0000002031097890 */ /* 0x000fe4000fffe0ff */
[----:B------:R-:W-:Y:S01]  /*79f0*/  UIADD3 UR8, UPT, UPT, UR44, 0x2200, URZ ;  /* 0x000022002c087890 */ /* 0x000fe2000fffe0ff */
[----:B------:R-:W-:Y:S01]  /*7a00*/  UMOV UR10, UR50 ;  /* 0x00000032000a7c82 */ /* 0x000fe20008000000 */
[----:B------:R-:W-:Y:S01]  /*7a10*/  UMOV UR11, UR36 ;  /* 0x00000024000b7c82 */ /* 0x000fe20008000000 */
[----:B---3--:R-:W-:Y:S04]  /*7a20*/  UIADD3 UR4, UP0, UPT, UR6, 0x680, URZ ;  /* 0x0000068006047890 */ /* 0x008fe8000ff1e0ff */
[----:B------:R-:W-:Y:S09]  /*7a30*/  UIADD3.X UR5, UPT, UPT, URZ, UR7, URZ, UP0, !UPT ;  /* 0x00000007ff057290 */ /* 0x000ff200087fe4ff */
[----:B------:R3:W-:Y:S01]  /*7a40*/  UTMASTG.3D [UR8], [UR4] ;  /* 0x00000008040073b5 */ /* 0x0007e20008010000 */
[----:B------:R0:W-:Y:S01]  /*7a50*/  UTMACMDFLUSH ;  /* 0x00000000000079b7 */ /* 0x0001e20000000000 */
[----:B---3--:R-:W-:Y:S04]  /*7a60*/  DEPBAR.LE SB0, 0x1 ;  /* 0x000080400000791a */ /* 0x008fe80000000000 */
.L_x_114:
[----:B------:R-:W-:Y:S05]  /*7a70*/  BSYNC.RECONVERGENT B0 ;  /* 0x0000000000007941 */ /* 0x000fea0003800200 */
.L_x_113:
[----:B------:R-:W-:Y:S01]  /*7a80*/  BAR.SYNC.DEFER_BLOCKING 0x1, 0x80 ;  /* 0x0042000000007b1d */ /* 0x000fe20000010000 */
[----:B------:R-:W-:Y:S04]  /*7a90*/  UIADD3 UR4, UPT, UPT, UR46, 0x1, URZ ;  /* 0x000000012e047890 */ /* 0x000fe8000fffe0ff */
[----:B------:R-:W-:Y:S04]  /*7aa0*/  UISETP.NE.AND UP0, UPT, UR4, 0x4, UPT ;  /* 0x000000040400788c */ /* 0x000fe8000bf05270 */
[----:B------:R-:W-:Y:S01]  /*7ab0*/  USEL UR45, UR4, URZ, UP0 ;  /* 0x000000ff042d7287 */ /* 0x000fe20008000000 */
[----:B------:R3:W-:Y:S01]  /*7ac0*/  @P6 SYNCS.ARRIVE.TRANS64.RED.A1T0 RZ, [R61+URZ], RZ ;  /* 0x000000ff3dff69a7 */ /* 0x0007e200081004ff */
[----:B------:R-:W-:Y:S01]  /*7ad0*/  BSSY B1, `(.L_x_115) ;  /* 0x0000017000017945 */ /* 0x000fe20003800000 */
[----:B------:R-:W4:Y:S02]  /*7ae0*/  @P6 SYNCS.PHASECHK.TRANS64.TRYWAIT P0, [R62+URZ+0x30], R63 ;  /* 0x0000303f3e0065a7 */ /* 0x000f2400080011ff */
[----:B----4-:R-:W-:Y:S01]  /*7af0*/  @P6 SEL R47, RZ, 0x1, !P0 ;  /* 0x00000001ff2f6807 */ /* 0x010fe20004000000 */
[----:B---3--:R-:W-:Y:S06]  /*7b00*/  @!P6 BRA `(.L_x_116) ;  /* 0x00000000004ce947 */ /* 0x008fec0003800000 */
        /* <DEDUP_REMOVED lines=9> */
[----:B------:R-:W-:Y:S04]  /*7ba0*/  SHF.L.U32 R5, R90, 0x1f, RZ ;  /* 0x0000001f5a057819 */ /* 0x000fe800000006ff */
[----:B------:R-:W3:Y:S02]  /*7bb0*/  SYNCS.PHASECHK.TRANS64.TRYWAIT P0, [R62+URZ+0x30], R5 ;  /* 0x000030053e0075a7 */ /* 0x000ee400080011ff */
[----:B---3--:R-:W-:Y:S05]  /*7bc0*/  @!P0 BRA `(.L_x_119) ;  /* 0x00000024005c8947 */ /* 0x008fea0003800000 */
.L_x_118:
[----:B------:R-:W-:Y:S05]  /*7bd0*/  BSYNC B0 ;  /* 0x0000000000007941 */ /* 0x000fea0003800000 */
.L_x_117:
[----:B------:R-:W-:Y:S02]  /*7be0*/  ISETP.NE.AND P0, PT, R60, RZ, PT ;  /* 0x000000ff3c00720c */ /* 0x000fe40003f05270 */
[----:B------:R-:W-:Y:S11]  /*7bf0*/  IADD3 R46, PT, PT, R46, 0x1, RZ ;  /* 0x000000012e2e7810 */ /* 0x000ff60007ffe0ff */
[----:B------:R4:W1:Y:S04]  /*7c00*/  @P0 LDS.128 R48, [R4] ;  /* 0x0000000004300984 */ /* 0x0008680000000c00 */
[----:B------:R4:W1:Y:S04]  /*7c10*/  @P0 LDS.128 R56, [R3+0x10] ;  /* 0x0000100003380984 */ /* 0x0008680000000c00 */
[----:B------:R4:W1:Y:S04]  /*7c20*/  @P0 LDS.128 R64, [R2+0x20] ;  /* 0x0000200002400984 */ /* 0x0008680000000c00 */
[----:B------:R4:W1:Y:S02]  /*7c30*/  @P0 LDS.128 R72, [R0+0x30] ;  /* 0x0000300000480984 */ /* 0x0008640000000c00 */
.L_x_116:
[----:B------:R-:W-:Y:S05]  /*7c40*/  BSYNC B1 ;  /* 0x0000000000017941 */ /* 0x000fea0003800000 */
.L_x_115:
[----:B----4-:R-:W-:Y:S05]  /*7c50*/  VIADD R0, R39, 0x40 ;  /* 0x0000004027007836 */ /* 0x010fea0000000000 */
        /* <DEDUP_REMOVED lines=9> */
[----:B------:R-:W4:Y:S01]  /*7cf0*/  LDCU.64 UR6, c[0x4][0x78] ;  /* 0x01000f00ff0677ac */ /* 0x000f220008000a00 */
[----:B------:R-:W1:Y:S01]  /*7d00*/  LDC.64 R2, c[0x4][R3] ;  /* 0x0100000003027b82 */ /* 0x000e620000000a00 */
[----:B------:R-:W5:Y:S01]  /*7d10*/  LDCU.64 UR4, c[0x4][0x10] ;  /* 0x01000200ff0477ac */ /* 0x000f620008000a00 */
[----:B---3--:R-:W-:Y:S01]  /*7d20*/  MOV R5, UR9 ;  /* 0x0000000900057c02 */ /* 0x008fe20008000f00 */
[----:B------:R-:W-:Y:S01]  /*7d30*/  IMAD.U32 R4, RZ, RZ, UR8 ;  /* 0x00000008ff047e24 */ /* 0x000fe2000f8e00ff */
[----:B----4-:R-:W-:Y:S01]  /*7d40*/  MOV R7, UR7 ;  /* 0x0000000700077c02 */ /* 0x010fe20008000f00 */
[----:B------:R-:W-:Y:S01]  /*7d50*/  IMAD.U32 R6, RZ, RZ, UR6 ;  /* 0x00000006ff067e24 */ /* 0x000fe2000f8e00ff */
[----:B-----5:R-:W-:Y:S01]  /*7d60*/  MOV R11, UR5 ;  /* 0x00000005000b7c02 */ /* 0x020fe20008000f00 */
[----:B------:R-:W-:Y:S02]  /*7d70*/  IMAD.U32 R10, RZ, RZ, UR4 ;  /* 0x00000004ff0a7e24 */ /* 0x000fe4000f8e00ff */
[----:B------:R-:W-:Y:S07]  /*7d80*/  LEPC R20, `(.L_x_120) ;  /* 0x000000001014794e */ /* 0x000fee0000000000 */
[----:B-12---:R-:W-:Y:S05]  /*7d90*/  CALL.ABS.NOINC R2 ;  /* 0x0000000002007343 */ /* 0x006fea0003c00000 */
.L_x_120:
        /* <DEDUP_REMOVED lines=12> */
[----:B---3--:R-:W-:Y:S02]  /*7e60*/  LEA R62, R46, UR44, 0x3 ;  /* 0x0000002c2e3e7c11 */ /* 0x008fe4000f8e18ff */
[----:B------:R-:W1:Y:S02]  /*7e70*/  LDTM.x32 R4, tmem[UR4+0x40] ;  /* 0x00004004000479ee */ /* 0x000e6400082c0000 */
        /* <DEDUP_REMOVED lines=133> */
.L_x_122:
[----:B------:R-:W-:Y:S05]  /*86d0*/  BSYNC.RECONVERGENT B0 ;  /* 0x0000000000007941 */ /* 0x000fea0003800200 */
.L_x_121:
        /* <DEDUP_REMOVED lines=21> */
.L_x_126:
[----:B------:R-:W-:Y:S05]  /*8830*/  BSYNC B0 ;  /* 0x0000000000007941 */ /* 0x000fea0003800000 */
.L_x_125:
[----:B------:R-:W-:Y:S11]  /*8840*/  ISETP.NE.AND P0, PT, R60, RZ, PT ;  /* 0x000000ff3c00720c */ /* 0x000ff60003f05270 */
[----:B------:R-:W-:Y:S02]  /*8850*/  @!UPT UIADD3 URZ, UPT, UPT, URZ, URZ, URZ ;  /* 0x000000fffffff290 */ /* 0x000fe4000fffe0ff */
[----:B------:R4:W1:Y:S04]  /*8860*/  @P0 LDS.128 R48, [R3] ;  /* 0x0000000003300984 */ /* 0x0008680000000c00 */
[----:B------:R4:W1:Y:S04]  /*8870*/  @P0 LDS.128 R56, [R2+0x10] ;  /* 0x0000100002380984 */ /* 0x0008680000000c00 */
[----:B------:R4:W1:Y:S04]  /*8880*/  @P0 LDS.128 R64, [R0+0x20] ;  /* 0x0000200000400984 */ /* 0x0008680000000c00 */
[----:B------:R4:W1:Y:S02]  /*8890*/  @P0 LDS.128 R72, [R46+0x30] ;  /* 0x000030002e480984 */ /* 0x0008640000000c00 */
.L_x_124:
[----:B------:R-:W-:Y:S05]  /*88a0*/  BSYNC B1 ;  /* 0x0000000000017941 */ /* 0x000fea0003800000 */
.L_x_123:
        /* <DEDUP_REMOVED lines=21> */
.L_x_128:
[----:B------:R-:W-:Y:S01]  /*8a00*/  ISETP.NE.AND P0, PT, R95, RZ, PT ;  /* 0x000000ff5f00720c */ /* 0x000fe20003f05270 */
[----:B------:R-:W-:Y:S05]  /*8a10*/  WARPSYNC.ALL ;  /* 0x0000000000007948 */ /* 0x000fea0003800000 */
[----:B------:R-:W-:Y:S01]  /*8a20*/  R2UR UR4, R39 ;  /* 0x00000000270472ca */ /* 0x000fe200000e0000 */
[--C-:B-1----:R-:W-:Y:S01]  /*8a30*/  HADD2.F32 R40, -RZ, R48.reuse.H0_H0 ;  /* 0x20000030ff287230 */ /* 0x102fe20000004100 */
[----:B------:R-:W-:Y:S01]  /*8a40*/  R2UR UR5, R99 ;  /* 0x00000000630572ca */ /* 0x000fe200000e0000 */
[----:B------:R-:W-:Y:S01]  /*8a50*/  HADD2.F32 R42, -RZ, R48.H1_H1 ;  /* 0x30000030ff2a7230 */ /* 0x000fe20000004100 */
[----:B------:R-:W-:Y:S01]  /*8a60*/  BSSY.RECONVERGENT B0, `(.L_x_129) ;  /* 0x000008a000007945 */ /* 0x000fe20003800200 */
[--C-:B------:R-:W-:Y:S02]  /*8a70*/  HADD2.F32 R43, -RZ, R49.reuse.H0_H0 ;  /* 0x20000031ff2b7230 */ /* 0x100fe40000004100 */
[----:B------:R-:W-:Y:S02]  /*8a80*/  HADD2.F32 R44, -RZ, R49.H1_H1 ;  /* 0x30000031ff2c7230 */ /* 0x000fe40000004100 */
[--C-:B------:R-:W-:Y:S02]  /*8a90*/  HADD2.F32 R45, -RZ, R50.reuse.H0_H0 ;  /* 0x20000032ff2d7230 */ /* 0x100fe40000004100 */
[----:B------:R-:W-:Y:S02]  /*8aa0*/  HADD2.F32 R46, -RZ, R50.H1_H1 ;  /* 0x30000032ff2e7230 */ /* 0x000fe40000004100 */
[----:B---3--:R-:W1:Y:S01]  /*8ab0*/  LDTM.x32 R4, tmem[UR4+0x60] ;  /* 0x00006004000479ee */ /* 0x008e6200082c0000 */
[----:B------:R-:W-:Y:S01]  /*8ac0*/  NOP ;  /* 0x0000000000007918 */ /* 0x000fe20000000000 */
[----:B------:R-:W-:Y:S01]  /*8ad0*/  UIADD3 UR4, UPT, UPT, UR5, 0xc0, URZ ;  /* 0x000000c005047890 */ /* 0x000fe2000fffe0ff */
[--C-:B------:R-:W-:Y:S02]  /*8ae0*/  HADD2.F32 R47, -RZ, R51.reuse.H0_H0 ;  /* 0x20000033ff2f7230 */ /* 0x100fe40000004100 */
[----:B------:R-:W-:Y:S01]  /*8af0*/  HADD2.F32 R49, -RZ, R51.H1_H1 ;  /* 0x30000033ff317230 */ /* 0x000fe20000004100 */
[----:B------:R-:W-:Y:S01]  /*8b00*/  UPRMT UR4, UR47, 0x654, UR4 ;  /* 0x000006542f047896 */ /* 0x000fe20008000004 */
[--C-:B------:R-:W-:Y:S02]  /*8b10*/  HADD2.F32 R48, -RZ, R56.reuse.H0_H0 ;  /* 0x20000038ff307230 */ /* 0x100fe40000004100 */
[----:B------:R-:W-:Y:S02]  /*8b20*/  HADD2.F32 R51, -RZ, R56.H1_H1 ;  /* 0x30000038ff337230 */ /* 0x000fe40000004100 */
[--C-:B------:R-:W-:Y:S02]  /*8b30*/  HADD2.F32 R50, -RZ, R57.reuse.H0_H0 ;  /* 0x20000039ff327230 */ /* 0x100fe40000004100 */
[----:B------:R-:W-:Y:S02]  /*8b40*/  HADD2.F32 R52, -RZ, R57.H1_H1 ;  /* 0x30000039ff347230 */ /* 0x000fe40000004100 */
[----:B-1----:R-:W-:Y:S01]  /*8b50*/  SYNCS.ARRIVE.TRANS64.RED.A1T0 RZ, [UR4], RZ ;  /* 0x000000ffffff79a7 */ /* 0x002fe20008100404 */
[--C-:B------:R-:W-:Y:S02]  /*8b60*/  HADD2.F32 R53, -RZ, R58.reuse.H0_H0 ;  /* 0x2000003aff357230 */ /* 0x100fe40000004100 */
[----:B------:R-:W-:Y:S02]  /*8b70*/  HADD2.F32 R54, -RZ, R58.H1_H1 ;  /* 0x3000003aff367230 */ /* 0x000fe40000004100 */
[--C-:B------:R-:W-:Y:S02]  /*8b80*/  HADD2.F32 R55, -RZ, R59.reuse.H0_H0 ;  /* 0x2000003bff377230 */ /* 0x100fe40000004100 */
[----:B------:R-:W-:Y:S02]  /*8b90*/  HADD2.F32 R56, -RZ, R59.H1_H1 ;  /* 0x3000003bff387230 */ /* 0x000fe40000004100 */
[C---:B------:R-:W-:Y:S01]  /*8ba0*/  FMUL R4, R38.reuse, R4 ;  /* 0x0000000426047220 */ /* 0x040fe20000400000 */
[C---:B------:R-:W-:Y:S01]  /*8bb0*/  FMUL R5, R38.reuse, R5 ;  /* 0x0000000526057220 */ /* 0x040fe20000400000 */
[C---:B------:R-:W-:Y:S01]  /*8bc0*/  FMUL R6, R38.reuse, R6 ;  /* 0x0000000626067220 */ /* 0x040fe20000400000 */
[C---:B------:R-:W-:Y:S01]  /*8bd0*/  FMUL R7, R38.reuse, R7 ;  /* 0x0000000726077220 */ /* 0x040fe20000400000 */
[C---:B------:R-:W-:Y:S01]  /*8be0*/  FFMA R4, R41.reuse, R40, R4 ;  /* 0x0000002829047223 */ /* 0x040fe20000000004 */
[C---:B------:R-:W-:Y:S01]  /*8bf0*/  FFMA R5, R41.reuse, R42, R5 ;  /* 0x0000002a29057223 */ /* 0x040fe20000000005 */
[C---:B------:R-:W-:Y:S01]  /*8c00*/  FFMA R6, R41.reuse, R43, R6 ;  /* 0x0000002b29067223 */ /* 0x040fe20000000006 */
[----:B------:R-:W-:Y:S01]  /*8c10*/  FFMA R7, R41, R44, R7 ;  /* 0x0000002c29077223 */ /* 0x000fe20000000007 */
[C---:B------:R-:W-:Y:S01]  /*8c20*/  FMUL R8, R38.reuse, R8 ;  /* 0x0000000826087220 */ /* 0x040fe20000400000 */
[C---:B------:R-:W-:Y:S01]  /*8c30*/  FMUL R9, R38.reuse, R9 ;  /* 0x0000000926097220 */ /* 0x040fe20000400000 */
[----:B------:R-:W-:Y:S01]  /*8c40*/  F2FP.F16.F32.PACK_AB R100, R5, R4 ;  /* 0x000000040564723e */ /* 0x000fe200000000ff */
[C---:B------:R-:W-:Y:S01]  /*8c50*/  FMUL R0, R38.reuse, R10 ;  /* 0x0000000a26007220 */ /* 0x040fe20000400000 */
[----:B------:R-:W-:Y:S01]  /*8c60*/  F2FP.F16.F32.PACK_AB R101, R7, R6 ;  /* 0x000000060765723e */ /* 0x000fe200000000ff */
[C---:B------:R-:W-:Y:S01]  /*8c70*/  FFMA R8, R41.reuse, R45, R8 ;  /* 0x0000002d29087223 */ /* 0x040fe20000000008 */
[C---:B------:R-:W-:Y:S01]  /*8c80*/  FFMA R9, R41.reuse, R46, R9 ;  /* 0x0000002e29097223 */ /* 0x040fe20000000009 */
[----:B------:R-:W-:Y:S01]  /*8c90*/  FFMA R0, R41, R47, R0 ;  /* 0x0000002f29007223 */ /* 0x000fe20000000000 */
[C---:B------:R-:W-:Y:S01]  /*8ca0*/  FMUL R2, R38.reuse, R11 ;  /* 0x0000000b26027220 */ /* 0x040fe20000400000 */
[C---:B------:R-:W-:Y:S01]  /*8cb0*/  FMUL R3, R38.reuse, R12 ;  /* 0x0000000c26037220 */ /* 0x040fe20000400000 */
[C---:B------:R-:W-:Y:S01]  /*8cc0*/  FMUL R10, R38.reuse, R13 ;  /* 0x0000000d260a7220 */ /* 0x040fe20000400000 */
[----:B------:R-:W-:Y:S01]  /*8cd0*/  F2FP.F16.F32.PACK_AB R102, R9, R8 ;  /* 0x000000080966723e */ /* 0x000fe200000000ff */
[C---:B------:R-:W-:Y:S01]  /*8ce0*/  FFMA R2, R41.reuse, R49, R2 ;  /* 0x0000003129027223 */ /* 0x040fe20000000002 */
[C---:B------:R-:W-:Y:S01]  /*8cf0*/  FFMA R3, R41.reuse, R48, R3 ;  /* 0x0000003029037223 */ /* 0x040fe20000000003 */
[C---:B------:R-:W-:Y:S01]  /*8d00*/  FFMA R10, R41.reuse, R51, R10 ;  /* 0x00000033290a7223 */ /* 0x040fe2000000000a */
[C---:B------:R-:W-:Y:S01]  /*8d10*/  FMUL R11, R38.reuse, R14 ;  /* 0x0000000e260b7220 */ /* 0x040fe20000400000 */
[C---:B------:R-:W-:Y:S01]  /*8d20*/  FMUL R15, R38.reuse, R15 ;  /* 0x0000000f260f7220 */ /* 0x040fe20000400000 */
[C---:B------:R-:W-:Y:S01]  /*8d30*/  FMUL R12, R38.reuse, R16 ;  /* 0x00000010260c7220 */ /* 0x040fe20000400000 */
[C---:B------:R-:W-:Y:S01]  /*8d40*/  FMUL R13, R38.reuse, R17 ;  /* 0x00000011260d7220 */ /* 0x040fe20000400000 */
[C---:B------:R-:W-:Y:S01]  /*8d50*/  FFMA R11, R41.reuse, R50, R11 ;  /* 0x00000032290b7223 */ /* 0x040fe2000000000b */
[C---:B------:R-:W-:Y:S01]  /*8d60*/  FMUL R14, R38.reuse, R18 ;  /* 0x00000012260e7220 */ /* 0x040fe20000400000 */
[C---:B------:R-:W-:Y:S01]  /*8d70*/  FFMA R15, R41.reuse, R52, R15 ;  /* 0x00000034290f7223 */ /* 0x040fe2000000000f */
[--C-:B------:R-:W-:Y:S02]  /*8d80*/  HADD2.F32 R57, -RZ, R64.reuse.H0_H0 ;  /* 0x20000040ff397230 */ /* 0x100fe40000004100 */
[----:B------:R-:W-:Y:S01]  /*8d90*/  FMUL R19, R38, R19 ;  /* 0x0000001326137220 */ /* 0x000fe20000400000 */
[----:B------:R-:W-:Y:S01]  /*8da0*/  F2FP.F16.F32.PACK_AB R103, R2, R0 ;  /* 0x000000000267723e */ /* 0x000fe200000000ff */
[C---:B------:R-:W-:Y:S01]  /*8db0*/  FFMA R12, R41.reuse, R53, R12 ;  /* 0x00000035290c7223 */ /* 0x040fe2000000000c */
[----:B------:R-:W-:Y:S02]  /*8dc0*/  HADD2.F32 R58, -RZ, R64.H1_H1 ;  /* 0x30000040ff3a7230 */ /* 0x000fe40000004100 */
[C---:B------:R-:W-:Y:S01]  /*8dd0*/  FMUL R16, R38.reuse, R20 ;  /* 0x0000001426107220 */ /* 0x040fe20000400000 */
[C---:B------:R-:W-:Y:S01]  /*8de0*/  FFMA R13, R41.reuse, R54, R13 ;  /* 0x00000036290d7223 */ /* 0x040fe2000000000d */
[----:B------:R1:W-:Y:S01]  /*8df0*/  STS.128 [R93+0x6000], R100 ;  /* 0x006000645d007388 */ /* 0x0003e20000000c00 */
[--C-:B------:R-:W-:Y:S02]  /*8e00*/  HADD2.F32 R59, -RZ, R65.reuse.H0_H0 ;  /* 0x20000041ff3b7230 */ /* 0x100fe40000004100 */
[C---:B------:R-:W-:Y:S01]  /*8e10*/  FMUL R17, R38.reuse, R21 ;  /* 0x0000001526117220 */ /* 0x040fe20000400000 */
[C---:B------:R-:W-:Y:S01]  /*8e20*/  FFMA R14, R41.reuse, R55, R14 ;  /* 0x00000037290e7223 */ /* 0x040fe2000000000e */
[----:B------:R-:W-:Y:S02]  /*8e30*/  HADD2.F32 R60, -RZ, R65.H1_H1 ;  /* 0x30000041ff3c7230 */ /* 0x000fe40000004100 */
[C---:B------:R-:W-:Y:S01]  /*8e40*/  FMUL R18, R38.reuse, R22 ;  /* 0x0000001626127220 */ /* 0x040fe20000400000 */
[C---:B------:R-:W-:Y:S01]  /*8e50*/  FFMA R19, R41.reuse, R56, R19 ;  /* 0x0000003829137223 */ /* 0x040fe20000000013 */
        /* <DEDUP_REMOVED lines=13> */
[----:B------:R-:W-:Y:S01]  /*8f30*/  FMUL R27, R38, R27 ;  /* 0x0000001b261b7220 */ /* 0x000fe20000400000 */
[----:B------:R-:W-:Y:S01]  /*8f40*/  F2FP.F16.F32.PACK_AB R104, R10, R3 ;  /* 0x000000030a68723e */ /* 0x000fe200000000ff */
[----:B------:R-:W-:Y:S01]  /*8f50*/  FFMA R20, R41, R61, R20 ;  /* 0x0000003d29147223 */ /* 0x000fe20000000014 */
[----:B------:R-:W-:Y:S01]  /*8f60*/  F2FP.F16.F32.PACK_AB R105, R15, R11 ;  /* 0x0000000b0f69723e */ /* 0x000fe200000000ff */
[----:B------:R-:W-:Y:S01]  /*8f70*/  HADD2.F32 R66, -RZ, R72.H1_H1 ;  /* 0x30000048ff427230 */ /* 0x000fe20000004100 */
[----:B------:R-:W-:Y:S01]  /*8f80*/  F2FP.F16.F32.PACK_AB R106, R13, R12 ;  /* 0x0000000c0d6a723e */ /* 0x000fe200000000ff */
[C---:B------:R-:W-:Y:S01]  /*8f90*/  FMUL R24, R38.reuse, R28 ;  /* 0x0000001c26187220 */ /* 0x040fe20000400000 */
[----:B------:R-:W-:Y:S01]  /*8fa0*/  F2FP.F16.F32.PACK_AB R107, R19, R14 ;  /* 0x0000000e136b723e */ /* 0x000fe200000000ff */
[C---:B------:R-:W-:Y:S01]  /*8fb0*/  FFMA R21, R41.reuse, R62, R21 ;  /* 0x0000003e29157223 */ /* 0x040fe20000000015 */
[--C-:B------:R-:W-:Y:S02]  /*8fc0*/  HADD2.F32 R67, -RZ, R73.reuse.H0_H0 ;  /* 0x20000049ff437230 */ /* 0x100fe40000004100 */
[C---:B------:R-:W-:Y:S01]  /*8fd0*/  FMUL R25, R38.reuse, R29 ;  /* 0x0000001d26197220 */ /* 0x040fe20000400000 */
[C---:B------:R-:W-:Y:S01]  /*8fe0*/  FFMA R22, R41.reuse, R63, R22 ;  /* 0x0000003f29167223 */ /* 0x040fe20000000016 */
[----:B------:R1:W-:Y:S01]  /*8ff0*/  STS.128 [R92+0x6010], R104 ;  /* 0x006010685c007388 */ /* 0x0003e20000000c00 */
        /* <DEDUP_REMOVED lines=48> */
.L_x_130:
[----:B------:R-:W-:Y:S05]  /*9300*/  BSYNC.RECONVERGENT B0 ;  /* 0x0000000000007941 */ /* 0x000fea0003800200 */
.L_x_129:
[----:B------:R-:W-:Y:S01]  /*9310*/  BAR.SYNC.DEFER_BLOCKING 0x1, 0x80 ;  /* 0x0042000000007b1d */ /* 0x000fe20000010000 */
[----:B------:R-:W-:Y:S01]  /*9320*/  UISETP.NE.AND UP0, UPT, UR52, -0x4, UPT ;  /* 0xfffffffc3400788c */ /* 0x000fe2000bf05270 */
[----:B------:R-:W-:Y:S08]  /*9330*/  IADD3 R0, PT, PT, R36, 0x1, RZ ;  /* 0x0000000124007810 */ /* 0x000ff00007ffe0ff */
[----:B------:R-:W-:Y:S05]  /*9340*/  BRA.U !UP0, `(.L_x_131) ;  /* 0x0000000108287547 */ /* 0x000fea000b800000 */
[----:B------:R-:W-:Y:S01]  /*9350*/  ISETP.NE.AND P0, PT, R98, RZ, PT ;  /* 0x000000ff6200720c */ /* 0x000fe20003f05270 */
[----:B------:R-:W-:Y:S01]  /*9360*/  IMAD.U32 R3, RZ, RZ, UR46 ;  /* 0x0000002eff037e24 */ /* 0x000fe2000f8e00ff */
[----:B------:R-:W-:Y:S01]  /*9370*/  UIADD3 UR4, UPT, UPT, UR46, 0x1, URZ ;  /* 0x000000012e047890 */ /* 0x000fe2000fffe0ff */
[----:B------:R-:W-:Y:S03]  /*9380*/  IMAD.U32 R2, RZ, RZ, UR47 ;  /* 0x0000002fff027e24 */ /* 0x000fe6000f8e00ff */
[----:B------:R-:W-:Y:S04]  /*9390*/  UISETP.NE.AND UP0, UPT, UR4, 0x4, UPT ;  /* 0x000000040400788c */ /* 0x000fe8000bf05270 */
[----:B------:R-:W-:Y:S03]  /*93a0*/  USEL UR46, UR4, URZ, UP0 ;  /* 0x000000ff042e7287 */ /* 0x000fe60008000000 */
[----:B------:R-:W-:Y:S05]  /*93b0*/  @P0 LEA R3, R3, UR44, 0x3 ;  /* 0x0000002c03030c11 */ /* 0x000fea000f8e18ff */
[----:B------:R-:W-:Y:S05]  /*93c0*/  @P0 VIADD R3, R3, 0x50 ;  /* 0x0000005003030836 */ /* 0x000fea0000000000 */
[----:B------:R-:W-:Y:S04]  /*93d0*/  @P0 PRMT R2, R2, 0x654, R3 ;  /* 0x0000065402020816 */ /* 0x000fe80000000003 */
[----:B------:R3:W-:Y:S03]  /*93e0*/  @P0 SYNCS.ARRIVE.TRANS64.RED.A1T0 RZ, [R2+URZ], RZ ;  /* 0x000000ff02ff09a7 */ /* 0x0007e600081004ff */
.L_x_131:
[----:B------:R-:W-:Y:S01]  /*93f0*/  R2UR UR4, R82 ;  /* 0x00000000520472ca */ /* 0x000fe200000e0000 */
[----:B------:R-:W-:Y:S01]  /*9400*/  UISETP.NE.AND UP0, UPT, UR62, URZ, UPT ;  /* 0x000000ff3e00728c */ /* 0x000fe2000bf05270 */
[----:B------:R-:W-:Y:S01]  /*9410*/  ISETP.NE.AND P0, PT, R86, 0x2, PT ;  /* 0x000000025600780c */ /* 0x000fe20003f05270 */
[----:B------:R-:W-:Y:S01]  /*9420*/  UIADD3 UR20, UPT, UPT, UR37, UR63, URZ ;  /* 0x0000003f25147290 */ /* 0x000fe2000fffe0ff */
[----:B------:R-:W-:Y:S01]  /*9430*/  ISETP.NE.AND P1, PT, R0, 0x4, PT ;  /* 0x000000040000780c */ /* 0x000fe20003f25270 */
[----:B------:R-:W-:Y:S01]  /*9440*/  UIADD3 UR52, UPT, UPT, UR52, 0x4, URZ ;  /* 0x0000000434347890 */ /* 0x000fe2000fffe0ff */
[----:B------:R-:W-:Y:S01]  /*9450*/  SEL R3, RZ, 0x1, P0 ;  /* 0x00000001ff037807 */ /* 0x000fe20000000000 */
[----:B------:R-:W-:Y:S01]  /*9460*/  UMOV UR36, UR61 ;  /* 0x0000003d00247c82 */ /* 0x000fe20008000000 */
[----:B---3--:R-:W-:Y:S02]  /*9470*/  SEL R2, RZ, 0x1, P1 ;  /* 0x00000001ff027807 */ /* 0x008fe40000800000 */
[----:B------:R-:W-:Y:S02]  /*9480*/  LOP3.LUT R88, R88, R3, RZ, 0x3c, !PT ;  /* 0x0000000358587212 */ /* 0x000fe400078e3cff */
[----:B------:R-:W-:Y:S01]  /*9490*/  LOP3.LUT R89, R89, R2, RZ, 0x3c, !PT ;  /* 0x0000000259597212 */ /* 0x000fe200078e3cff */
[----:B------:R-:W-:Y:S01]  /*94a0*/  UIADD3 UR16, UPT, UPT, UR38, UR4, URZ ;  /* 0x0000000426107290 */ /* 0x000fe2000fffe0ff */
[----:B------:R-:W-:Y:S02]  /*94b0*/  SEL R86, R86, RZ, P0 ;  /* 0x000000ff56567207 */ /* 0x000fe40000000000 */
[----:B------:R-:W-:Y:S01]  /*94c0*/  SEL R36, R0, RZ, P1 ;  /* 0x000000ff00247207 */ /* 0x000fe20000800000 */
[----:B------:R-:W-:Y:S08]  /*94d0*/  BRA.U UP0, `(.L_x_132) ;  /* 0xffffffbd00dc7547 */ /* 0x000ff0000b83ffff */
[----:B------:R-:W-:-:S13]  /*94e0*/  R2UR UR4, R83 ;  /* 0x00000000530472ca */ /* 0x000fda00000e0000 */
[----:B------:R-:W-:-:S09]  /*94f0*/  UISETP.NE.AND UP0, UPT, UR4, URZ, UPT ;  /* 0x000000ff0400728c */ /* 0x000fd2000bf05270 */
[----:B------:R-:W-:Y:S05]  /*9500*/  BRA.U !UP0, `(.L_x_133) ;  /* 0x0000000108487547 */ /* 0x000fea000b800000 */
[----:B------:R-:W3:Y:S02]  /*9510*/  LDCU.64 UR4, c[0x0][0x890] ;  /* 0x00011200ff0477ac */ /* 0x000ee40008000a00 */
[----:B---3--:R-:W-:-:S04]  /*9520*/  UISETP.NE.U32.AND UP0, UPT, UR4, URZ, UPT ;  /* 0x000000ff0400728c */ /* 0x008fc8000bf05070 */
[----:B------:R-:W-:-:S09]  /*9530*/  UISETP.NE.AND.EX UP0, UPT, UR5, URZ, UPT, UP0 ;  /* 0x000000ff0500728c */ /* 0x000fd2000bf05300 */
[----:B------:R-:W-:Y:S05]  /*9540*/  BRA.U UP0, `(.L_x_134) ;  /* 0x00000001000c7547 */ /* 0x000fea000b800000 */
[----:B------:R-:W-:-:S13]  /*9550*/  FSETP.NEU.AND P0, PT, R41, RZ, PT ;  /* 0x000000ff2900720b */ /* 0x000fda0003f0d000 */
[----:B------:R-:W-:Y:S05]  /*9560*/  @!P0 EXIT ;  /* 0x000000000000894d */ /* 0x000fea0003800000 */
[----:B------:R-:W-:Y:S05]  /*9570*/  BRA `(.L_x_133) ;  /* 0x00000000002c7947 */ /* 0x000fea0003800000 */
.L_x_134:
[----:B------:R-:W-:Y:S01]  /*9580*/  ISETP.NE.AND P0, PT, R85, RZ, PT ;  /* 0x000000ff5500720c */ /* 0x000fe20003f05270 */
[----:B------:R-:W-:-:S12]  /*9590*/  BSSY.RECONVERGENT B0, `(.L_x_133) ;  /* 0x0000009000007945 */ /* 0x000fd80003800200 */
[----:B------:R-:W-:Y:S05]  /*95a0*/  @P0 BRA `(.L_x_135) ;  /* 0x0000000000140947 */ /* 0x000fea0003800000 */
[----:B------:R-:W3:Y:S02]  /*95b0*/  LDCU.64 UR4, c[0x0][0x888] ;  /* 0x00011100ff0477ac */ /* 0x000ee40008000a00 */
[----:B---3--:R-:W-:-:S04]  /*95c0*/  ISETP.NE.U32.AND P0, PT, RZ, UR4, PT ;  /* 0x00000004ff007c0c */ /* 0x008fc8000bf05070 */
[----:B------:R-:W-:-:S13]  /*95d0*/  ISETP.NE.AND.EX P0, PT, RZ, UR5, PT, P0 ;  /* 0x00000005ff007c0c */ /* 0x000fda000bf05300 */
[----:B------:R-:W-:Y:S05]  /*95e0*/  @!P0 EXIT ;  /* 0x000000000000894d */ /* 0x000fea0003800000 */
[----:B------:R-:W-:Y:S05]  /*95f0*/  BRA `(.L_x_136) ;  /* 0x0000000000087947 */ /* 0x000fea0003800000 */
.L_x_135:
[----:B------:R-:W-:-:S13]  /*9600*/  FSETP.NEU.AND P0, PT, R41, RZ, PT ;  /* 0x000000ff2900720b */ /* 0x000fda0003f0d000 */
[----:B------:R-:W-:Y:S05]  /*9610*/  @!P0 EXIT ;  /* 0x000000000000894d */ /* 0x000fea0003800000 */
.L_x_136:
[----:B------:R-:W-:Y:S05]  /*9620*/  BSYNC.RECONVERGENT B0 ;  /* 0x0000000000007941 */ /* 0x000fea0003800200 */
.L_x_133:
[----:B------:R-:W-:Y:S01]  /*9630*/  ULEA UR4, UR46, UR44, 0x3 ;  /* 0x0000002c2e047291 */ /* 0x000fe2000f8e18ff */
[----:B------:R-:W-:-:S04]  /*9640*/  DEPBAR.LE SB0, 0x0 ;  /* 0x000080000000791a */ /* 0x000fc80000000000 */
[----:B------:R-:W-:-:S04]  /*9650*/  UIADD3 UR4, UPT, UPT, UR4, 0x50, URZ ;  /* 0x0000005004047890 */ /* 0x000fc8000fffe0ff */
[----:B------:R-:W-:-:S09]  /*9660*/  UPRMT UR4, UR47, 0x654, UR4 ;  /* 0x000006542f047896 */ /* 0x000fd20008000004 */
[----:B------:R-:W-:Y:S01]  /*9670*/  SYNCS.ARRIVE.TRANS64.RED.A1T0 RZ, [UR4], RZ ;  /* 0x000000ffffff79a7 */ /* 0x000fe20008100404 */
[----:B------:R-:W-:Y:S05]  /*9680*/  EXIT ;  /* 0x000000000000794d */ /* 0x000fea0003800000 */
.L_x_24:
[----:B--2---:R2:W3:Y:S02]  /*9690*/  SYNCS.PHASECHK.TRANS64.TRYWAIT P0, [R3+URZ+0xf0], R2 ;  /* 0x0000f002030075a7 */ /* 0x0044e400080011ff */
[----:B---3--:R-:W-:Y:S05]  /*96a0*/  @!P0 NANOSLEEP.SYNCS 0x989680 ;  /* 0x009896800000895d */ /* 0x008fea0003900000 */
[----:B------:R-:W3:Y:S02]  /*96b0*/  @!P0 SYNCS.PHASECHK.TRANS64 P0, [R3+URZ+0xf0], R2 ;  /* 0x0000f002030085a7 */ /* 0x000ee400080010ff */
[----:B---3--:R-:W-:Y:S05]  /*96c0*/  @!P0 BRA `(.L_x_24) ;  /* 0xfffffffc00f08947 */ /* 0x008fea000383ffff */
[----:B------:R-:W-:Y:S05]  /*96d0*/  BRA `(.L_x_137) ;  /* 0xffffff80006c7947 */ /* 0x000fea000383ffff */
.L_x_27:
[----:B-1----:R-:W-:-:S07]  /*96e0*/  MOV R0, UR33 ;  /* 0x0000002100007c02 */ /* 0x002fce0008000f00 */
.L_x_138:
[----:B-1----:R1:W2:Y:S02]  /*96f0*/  SYNCS.PHASECHK.TRANS64.TRYWAIT P0, [R0+URZ+0x18], R3 ;  /* 0x00001803000075a7 */ /* 0x0022a400080011ff */
[----:B--2---:R-:W-:Y:S05]  /*9700*/  @!P0 NANOSLEEP.SYNCS 0x989680 ;  /* 0x009896800000895d */ /* 0x004fea0003900000 */
[----:B------:R-:W2:Y:S02]  /*9710*/  @!P0 SYNCS.PHASECHK.TRANS64 P0, [R0+URZ+0x18], R3 ;  /* 0x00001803000085a7 */ /* 0x000ea400080010ff */
[----:B--2---:R-:W-:Y:S05]  /*9720*/  @!P0 BRA `(.L_x_138) ;  /* 0xfffffffc00f08947 */ /* 0x004fea000383ffff */
[----:B------:R-:W-:Y:S05]  /*9730*/  BRA `(.L_x_26) ;  /* 0xffffff8000b47947 */ /* 0x000fea000383ffff */
.L_x_34:
[----:B-1----:R-:W-:-:S07]  /*9740*/  MOV R0, UR33 ;  /* 0x0000002100007c02 */ /* 0x002fce0008000f00 */
.L_x_139:
[----:B-1----:R1:W2:Y:S02]  /*9750*/  SYNCS.PHASECHK.TRANS64.TRYWAIT P0, [R0+URZ+0x18], R3 ;  /* 0x00001803000075a7 */ /* 0x0022a400080011ff */
[----:B--2---:R-:W-:Y:S05]  /*9760*/  @!P0 NANOSLEEP.SYNCS 0x989680 ;  /* 0x009896800000895d */ /* 0x004fea0003900000 */
[----:B------:R-:W2:Y:S02]  /*9770*/  @!P0 SYNCS.PHASECHK.TRANS64 P0, [R0+URZ+0x18], R3 ;  /* 0x00001803000085a7 */ /* 0x000ea400080010ff */
[----:B--2---:R-:W-:Y:S05]  /*9780*/  @!P0 BRA `(.L_x_139) ;  /* 0xfffffffc00f08947 */ /* 0x004fea000383ffff */
[----:B------:R-:W-:Y:S05]  /*9790*/  BRA `(.L_x_33) ;  /* 0xffffff8400a87947 */ /* 0x000fea000383ffff */
.L_x_39:
[----:B-1----:R1:W2:Y:S02]  /*97a0*/  SYNCS.PHASECHK.TRANS64.TRYWAIT P0, [R3+URZ+0x80], R0 ;  /* 0x00008000030075a7 */ /* 0x0022a400080011ff */
[----:B--2---:R-:W-:Y:S05]  /*97b0*/  @!P0 NANOSLEEP.SYNCS 0x989680 ;  /* 0x009896800000895d */ /* 0x004fea0003900000 */
[----:B------:R-:W2:Y:S02]  /*97c0*/  @!P0 SYNCS.PHASECHK.TRANS64 P0, [R3+URZ+0x80], R0 ;  /* 0x00008000030085a7 */ /* 0x000ea400080010ff */
[----:B--2---:R-:W-:Y:S05]  /*97d0*/  @!P0 BRA `(.L_x_39) ;  /* 0xfffffffc00f08947 */ /* 0x004fea000383ffff */
[----:B------:R-:W-:Y:S05]  /*97e0*/  BRA `(.L_x_140) ;  /* 0xffffff88007c7947 */ /* 0x000fea000383ffff */
.L_x_43:
[----:B-1----:R-:W-:-:S07]  /*97f0*/  MOV R0, UR4 ;  /* 0x0000000400007c02 */ /* 0x002fce0008000f00 */
.L_x_141:
[----:B-1----:R1:W2:Y:S02]  /*9800*/  SYNCS.PHASECHK.TRANS64.TRYWAIT P0, [R0+URZ], R3 ;  /* 0x00000003000075a7 */ /* 0x0022a400080011ff */
[----:B--2---:R-:W-:Y:S05]  /*9810*/  @!P0 NANOSLEEP.SYNCS 0x989680 ;  /* 0x009896800000895d */ /* 0x004fea0003900000 */
[----:B------:R-:W2:Y:S02]  /*9820*/  @!P0 SYNCS.PHASECHK.TRANS64 P0, [R0+URZ], R3 ;  /* 0x00000003000085a7 */ /* 0x000ea400080010ff */
[----:B--2---:R-:W-:Y:S05]  /*9830*/  @!P0 BRA `(.L_x_141) ;  /* 0xfffffffc00f08947 */ /* 0x004fea000383ffff */
[----:B------:R-:W-:Y:S05]  /*9840*/  BRA `(.L_x_142) ;  /* 0xffffff9000247947 */ /* 0x000fea000383ffff */
.L_x_44:
[----:B------:R-:W-:-:S07]  /*9850*/  MOV R0, UR5 ;  /* 0x0000000500007c02 */ /* 0x000fce0008000f00 */
.L_x_143:
[----:B-1----:R1:W2:Y:S02]  /*9860*/  SYNCS.PHASECHK.TRANS64.TRYWAIT P0, [R0+URZ], R3 ;  /* 0x00000003000075a7 */ /* 0x0022a400080011ff */
[----:B--2---:R-:W-:Y:S05]  /*9870*/  @!P0 NANOSLEEP.SYNCS 0x989680 ;  /* 0x009896800000895d */ /* 0x004fea0003900000 */
[----:B------:R-:W2:Y:S02]  /*9880*/  @!P0 SYNCS.PHASECHK.TRANS64 P0, [R0+URZ], R3 ;  /* 0x00000003000085a7 */ /* 0x000ea400080010ff */
[----:B--2---:R-:W-:Y:S05]  /*9890*/  @!P0 BRA `(.L_x_143) ;  /* 0xfffffffc00f08947 */ /* 0x004fea000383ffff */
[----:B------:R-:W-:Y:S05]  /*98a0*/  BRA `(.L_x_144) ;  /* 0xffffff9000307947 */ /* 0x000fea000383ffff */
.L_x_47:
[----:B-1----:R1:W2:Y:S02]  /*98b0*/  SYNCS.PHASECHK.TRANS64.TRYWAIT P0, [R2+URZ+0xe0], R5 ;  /* 0x0000e005020075a7 */ /* 0x0022a400080011ff */
[----:B--2---:R-:W-:Y:S05]  /*98c0*/  @!P0 NANOSLEEP.SYNCS 0x989680 ;  /* 0x009896800000895d */ /* 0x004fea0003900000 */
[----:B------:R-:W2:Y:S02]  /*98d0*/  @!P0 SYNCS.PHASECHK.TRANS64 P0, [R2+URZ+0xe0], R5 ;  /* 0x0000e005020085a7 */ /* 0x000ea400080010ff */
[----:B--2---:R-:W-:Y:S05]  /*98e0*/  @!P0 BRA `(.L_x_47) ;  /* 0xfffffffc00f08947 */ /* 0x004fea000383ffff */
[----:B------:R-:W-:Y:S05]  /*98f0*/  BRA `(.L_x_145) ;  /* 0xffffff90008c7947 */ /* 0x000fea000383ffff */
.L_x_48:
[----:B------:R-:W-:-:S07]  /*9900*/  MOV R2, UR4 ;  /* 0x0000000400027c02 */ /* 0x000fce0008000f00 */
.L_x_146:
[----:B-1----:R1:W2:Y:S02]  /*9910*/  SYNCS.PHASECHK.TRANS64.TRYWAIT P0, [R2+URZ+0x90], R5 ;  /* 0x00009005020075a7 */ /* 0x0022a400080011ff */
[----:B--2---:R-:W-:Y:S05]  /*9920*/  @!P0 NANOSLEEP.SYNCS 0x989680 ;  /* 0x009896800000895d */ /* 0x004fea0003900000 */
[----:B------:R-:W2:Y:S02]  /*9930*/  @!P0 SYNCS.PHASECHK.TRANS64 P0, [R2+URZ+0x90], R5 ;  /* 0x00009005020085a7 */ /* 0x000ea400080010ff */
[----:B--2---:R-:W-:Y:S05]  /*9940*/  @!P0 BRA `(.L_x_146) ;  /* 0xfffffffc00f08947 */ /* 0x004fea000383ffff */
[----:B------:R-:W-:Y:S05]  /*9950*/  BRA `(.L_x_147) ;  /* 0xffffff90009c7947 */ /* 0x000fea000383ffff */
.L_x_49:
[----:B-1----:R1:W2:Y:S02]  /*9960*/  SYNCS.PHASECHK.TRANS64.TRYWAIT P1, [R2+URZ+0x80], R5 ;  /* 0x00008005020075a7 */ /* 0x0022a400080211ff */
[----:B--2---:R-:W-:Y:S05]  /*9970*/  @!P1 NANOSLEEP.SYNCS 0x989680 ;  /* 0x009896800000995d */ /* 0x004fea0003900000 */
[----:B------:R-:W2:Y:S02]  /*9980*/  @!P1 SYNCS.PHASECHK.TRANS64 P1, [R2+URZ+0x80], R5 ;  /* 0x00008005020095a7 */ /* 0x000ea400080210ff */
[----:B--2---:R-:W-:Y:S05]  /*9990*/  @!P1 BRA `(.L_x_49) ;  /* 0xfffffffc00f09947 */ /* 0x004fea000383ffff */
[----:B------:R-:W-:Y:S05]  /*99a0*/  BRA `(.L_x_148) ;  /* 0xffffff9000cc7947 */ /* 0x000fea000383ffff */
.L_x_52:
[----:B------:R-:W-:-:S07]  /*99b0*/  MOV R0, UR4 ;  /* 0x0000000400007c02 */ /* 0x000fce0008000f00 */
.L_x_149:
[----:B-1----:R1:W2:Y:S02]  /*99c0*/  SYNCS.PHASECHK.TRANS64.TRYWAIT P0, [R0+URZ+0x90], R3 ;  /* 0x00009003000075a7 */ /* 0x0022a400080011ff */
[----:B--2---:R-:W-:Y:S05]  /*99d0*/  @!P0 NANOSLEEP.SYNCS 0x989680 ;  /* 0x009896800000895d */ /* 0x004fea0003900000 */
[----:B------:R-:W2:Y:S02]  /*99e0*/  @!P0 SYNCS.PHASECHK.TRANS64 P0, [R0+URZ+0x90], R3 ;  /* 0x00009003000085a7 */ /* 0x000ea400080010ff */
[----:B--2---:R-:W-:Y:S05]  /*99f0*/  @!P0 BRA `(.L_x_149) ;  /* 0xfffffffc00f08947 */ /* 0x004fea000383ffff */
[----:B------:R-:W-:Y:S05]  /*9a00*/  BRA `(.L_x_51) ;  /* 0xffffff9400207947 */ /* 0x000fea000383ffff */
.L_x_59:
[----:B-1----:R1:W2:Y:S02]  /*9a10*/  SYNCS.PHASECHK.TRANS64.TRYWAIT P1, [R0+URZ+0x80], R5 ;  /* 0x00008005000075a7 */ /* 0x0022a400080211ff */
[----:B--2---:R-:W-:Y:S05]  /*9a20*/  @!P1 NANOSLEEP.SYNCS 0x989680 ;  /* 0x009896800000995d */ /* 0x004fea0003900000 */
[----:B------:R-:W2:Y:S02]  /*9a30*/  @!P1 SYNCS.PHASECHK.TRANS64 P1, [R0+URZ+0x80], R5 ;  /* 0x00008005000095a7 */ /* 0x000ea400080210ff */
[----:B--2---:R-:W-:Y:S05]  /*9a40*/  @!P1 BRA `(.L_x_59) ;  /* 0xfffffffc00f09947 */ /* 0x004fea000383ffff */
[----:B------:R-:W-:Y:S05]  /*9a50*/  BRA `(.L_x_150) ;  /* 0xffffff9800b47947 */ /* 0x000fea000383ffff */
.L_x_60:
[----:B------:R-:W-:-:S07]  /*9a60*/  MOV R3, UR45 ;  /* 0x0000002d00037c02 */ /* 0x000fce0008000f00 */
.L_x_151:
[----:B-1----:R1:W2:Y:S02]  /*9a70*/  SYNCS.PHASECHK.TRANS64.TRYWAIT P0, [R3+URZ+0xc0], R0 ;  /* 0x0000c000030075a7 */ /* 0x0022a400080011ff */
[----:B--2---:R-:W-:Y:S05]  /*9a80*/  @!P0 NANOSLEEP.SYNCS 0x989680 ;  /* 0x009896800000895d */ /* 0x004fea0003900000 */
[----:B------:R-:W2:Y:S02]  /*9a90*/  @!P0 SYNCS.PHASECHK.TRANS64 P0, [R3+URZ+0xc0], R0 ;  /* 0x0000c000030085a7 */ /* 0x000ea400080010ff */
[----:B--2---:R-:W-:Y:S05]  /*9aa0*/  @!P0 BRA `(.L_x_151) ;  /* 0xfffffffc00f08947 */ /* 0x004fea000383ffff */
[----:B------:R-:W-:Y:S05]  /*9ab0*/  BRA `(.L_x_152) ;  /* 0xffffff9800ec7947 */ /* 0x000fea000383ffff */
.L_x_63:
[----:B------:R-:W-:Y:S07]  /*9ac0*/  MOV R0, UR7 ;  /* 0x0000000700007c02 */ /* 0x000fee0008000f00 */
.L_x_153:
[----:B-1----:R1:W2:Y:S02]  /*9ad0*/  SYNCS.PHASECHK.TRANS64.TRYWAIT P0, [R0+URZ], R3 ;  /* 0x00000003000075a7 */ /* 0x0022a400080011ff */
[----:B--2---:R-:W-:Y:S05]  /*9ae0*/  @!P0 NANOSLEEP.SYNCS 0x989680 ;  /* 0x009896800000895d */ /* 0x004fea0003900000 */
[----:B------:R-:W2:Y:S02]  /*9af0*/  @!P0 SYNCS.PHASECHK.TRANS64 P0, [R0+URZ], R3 ;  /* 0x00000003000085a7 */ /* 0x000ea400080010ff */
[----:B--2---:R-:W-:Y:S05]  /*9b00*/  @!P0 BRA `(.L_x_153) ;  /* 0xfffffffc00f08947 */ /* 0x004fea000383ffff */
[----:B------:R-:W-:Y:S05]  /*9b10*/  BRA `(.L_x_62) ;  /* 0xffffff9c00087947 */ /* 0x000fea000383ffff */
.L_x_66:
[----:B------:R-:W-:-:S07]  /*9b20*/  MOV R0, UR4 ;  /* 0x0000000400007c02 */ /* 0x000fce0008000f00 */
.L_x_154:
[----:B--2---:R2:W4:Y:S02]  /*9b30*/  SYNCS.PHASECHK.TRANS64.TRYWAIT P0, [R0+URZ], R3 ;  /* 0x00000003000075a7 */ /* 0x00452400080011ff */
[----:B----4-:R-:W-:Y:S05]  /*9b40*/  @!P0 NANOSLEEP.SYNCS 0x989680 ;  /* 0x009896800000895d */ /* 0x010fea0003900000 */
[----:B------:R-:W4:Y:S02]  /*9b50*/  @!P0 SYNCS.PHASECHK.TRANS64 P0, [R0+URZ], R3 ;  /* 0x00000003000085a7 */ /* 0x000f2400080010ff */
[----:B----4-:R-:W-:Y:S05]  /*9b60*/  @!P0 BRA `(.L_x_154) ;  /* 0xfffffffc00f08947 */ /* 0x010fea000383ffff */
[----:B------:R-:W-:Y:S05]  /*9b70*/  BRA `(.L_x_155) ;  /* 0xffffffa000347947 */ /* 0x000fea000383ffff */
.L_x_67:
[----:B------:R-:W-:-:S07]  /*9b80*/  MOV R0, UR5 ;  /* 0x0000000500007c02 */ /* 0x000fce0008000f00 */
.L_x_156:
[----:B-1----:R1:W2:Y:S02]  /*9b90*/  SYNCS.PHASECHK.TRANS64.TRYWAIT P0, [R0+URZ], R3 ;  /* 0x00000003000075a7 */ /* 0x0022a400080011ff */
[----:B--2---:R-:W-:Y:S05]  /*9ba0*/  @!P0 NANOSLEEP.SYNCS 0x989680 ;  /* 0x009896800000895d */ /* 0x004fea0003900000 */
[----:B------:R-:W2:Y:S02]  /*9bb0*/  @!P0 SYNCS.PHASECHK.TRANS64 P0, [R0+URZ], R3 ;  /* 0x00000003000085a7 */ /* 0x000ea400080010ff */
[----:B--2---:R-:W-:Y:S05]  /*9bc0*/  @!P0 BRA `(.L_x_156) ;  /* 0xfffffffc00f08947 */ /* 0x004fea000383ffff */
[----:B------:R-:W-:Y:S05]  /*9bd0*/  BRA `(.L_x_157) ;  /* 0xffffffa000407947 */ /* 0x000fea000383ffff */
.L_x_68:
[----:B------:R-:W-:-:S07]  /*9be0*/  MOV R0, UR5 ;  /* 0x0000000500007c02 */ /* 0x000fce0008000f00 */
.L_x_158:
[----:B-1----:R1:W2:Y:S02]  /*9bf0*/  SYNCS.PHASECHK.TRANS64.TRYWAIT P0, [R0+URZ], R3 ;  /* 0x00000003000075a7 */ /* 0x0022a400080011ff */
[----:B--2---:R-:W-:Y:S05]  /*9c00*/  @!P0 NANOSLEEP.SYNCS 0x989680 ;  /* 0x009896800000895d */ /* 0x004fea0003900000 */
[----:B------:R-:W2:Y:S02]  /*9c10*/  @!P0 SYNCS.PHASECHK.TRANS64 P0, [R0+URZ], R3 ;  /* 0x00000003000085a7 */ /* 0x000ea400080010ff */
[----:B--2---:R-:W-:Y:S05]  /*9c20*/  @!P0 BRA `(.L_x_158) ;  /* 0xfffffffc00f08947 */ /* 0x004fea000383ffff */
[----:B------:R-:W-:Y:S05]  /*9c30*/  BRA `(.L_x_159) ;  /* 0xffffffa0004c7947 */ /* 0x000fea000383ffff */
.L_x_69:
[----:B------:R-:W-:-:S07]  /*9c40*/  MOV R0, UR4 ;  /* 0x0000000400007c02 */ /* 0x000fce0008000f00 */
.L_x_160:
[----:B-1----:R1:W2:Y:S02]  /*9c50*/  SYNCS.PHASECHK.TRANS64.TRYWAIT P0, [R0+URZ], R3 ;  /* 0x00000003000075a7 */ /* 0x0022a400080011ff */
[----:B--2---:R-:W-:Y:S05]  /*9c60*/  @!P0 NANOSLEEP.SYNCS 0x989680 ;  /* 0x009896800000895d */ /* 0x004fea0003900000 */
[----:B------:R-:W2:Y:S02]  /*9c70*/  @!P0 SYNCS.PHASECHK.TRANS64 P0, [R0+URZ], R3 ;  /* 0x00000003000085a7 */ /* 0x000ea400080010ff */
[----:B--2---:R-:W-:Y:S05]  /*9c80*/  @!P0 BRA `(.L_x_160) ;  /* 0xfffffffc00f08947 */ /* 0x004fea000383ffff */
[----:B------:R-:W-:Y:S05]  /*9c90*/  BRA `(.L_x_161) ;  /* 0xffffffa000587947 */ /* 0x000fea000383ffff */
.L_x_74:
[----:B--2---:R2:W3:Y:S02]  /*9ca0*/  SYNCS.PHASECHK.TRANS64.TRYWAIT P0, [R12+URZ+0x80], R9 ;  /* 0x000080090c0075a7 */ /* 0x0044e400080011ff */
[----:B---3--:R-:W-:Y:S05]  /*9cb0*/  @!P0 NANOSLEEP.SYNCS 0x989680 ;  /* 0x009896800000895d */ /* 0x008fea0003900000 */
[----:B------:R-:W3:Y:S02]  /*9cc0*/  @!P0 SYNCS.PHASECHK.TRANS64 P0, [R12+URZ+0x80], R9 ;  /* 0x000080090c0085a7 */ /* 0x000ee400080010ff */
[----:B---3--:R-:W-:Y:S05]  /*9cd0*/  @!P0 BRA `(.L_x_74) ;  /* 0xfffffffc00f08947 */ /* 0x008fea000383ffff */
[----:B------:R-:W-:Y:S05]  /*9ce0*/  BRA `(.L_x_162) ;  /* 0xffffffa400787947 */ /* 0x000fea000383ffff */
.L_x_77:
[----:B------:R-:W-:Y:S07]  /*9cf0*/  MOV R0, UR21 ;  /* 0x0000001500007c02 */ /* 0x000fee0008000f00 */
.L_x_163:
[----:B--2---:R2:W3:Y:S02]  /*9d00*/  SYNCS.PHASECHK.TRANS64.TRYWAIT P2, [R0+URZ+0x78], R11 ;  /* 0x0000780b000075a7 */ /* 0x0044e400080411ff */
[----:B---3--:R-:W-:Y:S05]  /*9d10*/  @!P2 NANOSLEEP.SYNCS 0x989680 ;  /* 0x009896800000a95d */ /* 0x008fea0003900000 */
[----:B------:R-:W3:Y:S02]  /*9d20*/  @!P2 SYNCS.PHASECHK.TRANS64 P2, [R0+URZ+0x78], R11 ;  /* 0x0000780b0000a5a7 */ /* 0x000ee400080410ff */
[----:B---3--:R-:W-:Y:S05]  /*9d30*/  @!P2 BRA `(.L_x_163) ;  /* 0xfffffffc00f0a947 */ /* 0x008fea000383ffff */
[----:B------:R-:W-:Y:S05]  /*9d40*/  BRA `(.L_x_76) ;  /* 0xffffffa800e07947 */ /* 0x000fea000383ffff */
.L_x_80:
[----:B--2---:R-:W-:Y:S07]  /*9d50*/  MOV R0, UR21 ;  /* 0x0000001500007c02 */ /* 0x004fee0008000f00 */
.L_x_164:
[----:B--2---:R2:W3:Y:S02]  /*9d60*/  SYNCS.PHASECHK.TRANS64.TRYWAIT P0, [R0+URZ+0x50], R9 ;  /* 0x00005009000075a7 */ /* 0x0044e400080011ff */
[----:B---3--:R-:W-:Y:S05]  /*9d70*/  @!P0 NANOSLEEP.SYNCS 0x989680 ;  /* 0x009896800000895d */ /* 0x008fea0003900000 */
[----:B------:R-:W3:Y:S02]  /*9d80*/  @!P0 SYNCS.PHASECHK.TRANS64 P0, [R0+URZ+0x50], R9 ;  /* 0x00005009000085a7 */ /* 0x000ee400080010ff */
[----:B---3--:R-:W-:Y:S05]  /*9d90*/  @!P0 BRA `(.L_x_164) ;  /* 0xfffffffc00f08947 */ /* 0x008fea000383ffff */
[----:B------:R-:W-:Y:S05]  /*9da0*/  BRA `(.L_x_165) ;  /* 0xffffffac003c7947 */ /* 0x000fea000383ffff */
.L_x_81:
[----:B------:R-:W-:Y:S07]  /*9db0*/  MOV R0, UR21 ;  /* 0x0000001500007c02 */ /* 0x000fee0008000f00 */
.L_x_166:
[----:B--2---:R2:W3:Y:S02]  /*9dc0*/  SYNCS.PHASECHK.TRANS64.TRYWAIT P0, [R0+URZ+0x58], R9 ;  /* 0x00005809000075a7 */ /* 0x0044e400080011ff */
[----:B---3--:R-:W-:Y:S05]  /*9dd0*/  @!P0 NANOSLEEP.SYNCS 0x989680 ;  /* 0x009896800000895d */ /* 0x008fea0003900000 */
[----:B------:R-:W3:Y:S02]  /*9de0*/  @!P0 SYNCS.PHASECHK.TRANS64 P0, [R0+URZ+0x58], R9 ;  /* 0x00005809000085a7 */ /* 0x000ee400080010ff */
[----:B---3--:R-:W-:Y:S05]  /*9df0*/  @!P0 BRA `(.L_x_166) ;  /* 0xfffffffc00f08947 */ /* 0x008fea000383ffff */
[----:B------:R-:W-:Y:S05]  /*9e00*/  BRA `(.L_x_167) ;  /* 0xffffffac00787947 */ /* 0x000fea000383ffff */
.L_x_82:
[----:B------:R-:W-:Y:S07]  /*9e10*/  MOV R0, UR21 ;  /* 0x0000001500007c02 */ /* 0x000fee0008000f00 */
.L_x_168:
[----:B--2---:R2:W3:Y:S02]  /*9e20*/  SYNCS.PHASECHK.TRANS64.TRYWAIT P0, [R0+URZ+0x60], R9 ;  /* 0x00006009000075a7 */ /* 0x0044e400080011ff */
[----:B---3--:R-:W-:Y:S05]  /*9e30*/  @!P0 NANOSLEEP.SYNCS 0x989680 ;  /* 0x009896800000895d */ /* 0x008fea0003900000 */
[----:B------:R-:W3:Y:S02]  /*9e40*/  @!P0 SYNCS.PHASECHK.TRANS64 P0, [R0+URZ+0x60], R9 ;  /* 0x00006009000085a7 */ /* 0x000ee400080010ff */
[----:B---3--:R-:W-:Y:S05]  /*9e50*/  @!P0 BRA `(.L_x_168) ;  /* 0xfffffffc00f08947 */ /* 0x008fea000383ffff */
[----:B------:R-:W-:Y:S05]  /*9e60*/  BRA `(.L_x_169) ;  /* 0xffffffac00c07947 */ /* 0x000fea000383ffff */
.L_x_83:
[----:B------:R-:W-:Y:S07]  /*9e70*/  MOV R0, UR21 ;  /* 0x0000001500007c02 */ /* 0x000fee0008000f00 */
.L_x_170:
[----:B--2---:R2:W3:Y:S02]  /*9e80*/  SYNCS.PHASECHK.TRANS64.TRYWAIT P0, [R0+URZ+0x68], R9 ;  /* 0x00006809000075a7 */ /* 0x0044e400080011ff */
[----:B---3--:R-:W-:Y:S05]  /*9e90*/  @!P0 NANOSLEEP.SYNCS 0x989680 ;  /* 0x009896800000895d */ /* 0x008fea0003900000 */
[----:B------:R-:W3:Y:S02]  /*9ea0*/  @!P0 SYNCS.PHASECHK.TRANS64 P0, [R0+URZ+0x68], R9 ;  /* 0x00006809000085a7 */ /* 0x000ee400080010ff */
[----:B---3--:R-:W-:Y:S05]  /*9eb0*/  @!P0 BRA `(.L_x_170) ;  /* 0xfffffffc00f08947 */ /* 0x008fea000383ffff */
[----:B------:R-:W-:Y:S05]  /*9ec0*/  BRA `(.L_x_171) ;  /* 0xffffffb000047947 */ /* 0x000fea000383ffff */
.L_x_85:
[----:B------:R-:W-:-:S07]  /*9ed0*/  MOV R0, UR21 ;  /* 0x0000001500007c02 */ /* 0x000fce0008000f00 */
.L_x_172:
[----:B---3--:R3:W4:Y:S02]  /*9ee0*/  SYNCS.PHASECHK.TRANS64.TRYWAIT P0, [R0+URZ+0x50], R3 ;  /* 0x00005003000075a7 */ /* 0x00872400080011ff */
[----:B----4-:R-:W-:Y:S05]  /*9ef0*/  @!P0 NANOSLEEP.SYNCS 0x989680 ;  /* 0x009896800000895d */ /* 0x010fea0003900000 */
[----:B------:R-:W4:Y:S02]  /*9f00*/  @!P0 SYNCS.PHASECHK.TRANS64 P0, [R0+URZ+0x50], R3 ;  /* 0x00005003000085a7 */ /* 0x000f2400080010ff */
[----:B----4-:R-:W-:Y:S05]  /*9f10*/  @!P0 BRA `(.L_x_172) ;  /* 0xfffffffc00f08947 */ /* 0x010fea000383ffff */
[----:B------:R-:W-:Y:S05]  /*9f20*/  BRA `(.L_x_173) ;  /* 0xffffffb000787947 */ /* 0x000fea000383ffff */
.L_x_86:
[----:B---3--:R-:W-:-:S07]  /*9f30*/  MOV R0, UR21 ;  /* 0x0000001500007c02 */ /* 0x008fce0008000f00 */
.L_x_174:
[----:B---3--:R3:W4:Y:S02]  /*9f40*/  SYNCS.PHASECHK.TRANS64.TRYWAIT P0, [R0+URZ+0x58], R3 ;  /* 0x00005803000075a7 */ /* 0x00872400080011ff */
[----:B----4-:R-:W-:Y:S05]  /*9f50*/  @!P0 NANOSLEEP.SYNCS 0x989680 ;  /* 0x009896800000895d */ /* 0x010fea0003900000 */
[----:B------:R-:W4:Y:S02]  /*9f60*/  @!P0 SYNCS.PHASECHK.TRANS64 P0, [R0+URZ+0x58], R3 ;  /* 0x00005803000085a7 */ /* 0x000f2400080010ff */
[----:B----4-:R-:W-:Y:S05]  /*9f70*/  @!P0 BRA `(.L_x_174) ;  /* 0xfffffffc00f08947 */ /* 0x010fea000383ffff */
[----:B------:R-:W-:Y:S05]  /*9f80*/  BRA `(.L_x_175) ;  /* 0xffffffb000687947 */ /* 0x000fea000383ffff */
.L_x_87:
[----:B---3--:R-:W-:-:S07]  /*9f90*/  MOV R0, UR21 ;  /* 0x0000001500007c02 */ /* 0x008fce0008000f00 */
.L_x_176:
[----:B---3--:R3:W4:Y:S02]  /*9fa0*/  SYNCS.PHASECHK.TRANS64.TRYWAIT P0, [R0+URZ+0x60], R3 ;  /* 0x00006003000075a7 */ /* 0x00872400080011ff */
[----:B----4-:R-:W-:Y:S05]  /*9fb0*/  @!P0 NANOSLEEP.SYNCS 0x989680 ;  /* 0x009896800000895d */ /* 0x010fea0003900000 */
[----:B------:R-:W4:Y:S02]  /*9fc0*/  @!P0 SYNCS.PHASECHK.TRANS64 P0, [R0+URZ+0x60], R3 ;  /* 0x00006003000085a7 */ /* 0x000f2400080010ff */
[----:B----4-:R-:W-:Y:S05]  /*9fd0*/  @!P0 BRA `(.L_x_176) ;  /* 0xfffffffc00f08947 */ /* 0x010fea000383ffff */
[----:B------:R-:W-:Y:S05]  /*9fe0*/  BRA `(.L_x_177) ;  /* 0xffffffb000587947 */ /* 0x000fea000383ffff */
.L_x_89:
[----:B-1----:R1:W2:Y:S02]  /*9ff0*/  SYNCS.PHASECHK.TRANS64.TRYWAIT P0, [R3+URZ+0x80], R0 ;  /* 0x00008000030075a7 */ /* 0x0022a400080011ff */
[----:B--2---:R-:W-:Y:S05]  /*a000*/  @!P0 NANOSLEEP.SYNCS 0x989680 ;  /* 0x009896800000895d */ /* 0x004fea0003900000 */
[----:B------:R-:W2:Y:S02]  /*a010*/  @!P0 SYNCS.PHASECHK.TRANS64 P0, [R3+URZ+0x80], R0 ;  /* 0x00008000030085a7 */ /* 0x000ea400080010ff */
[----:B--2---:R-:W-:Y:S05]  /*a020*/  @!P0 BRA `(.L_x_89) ;  /* 0xfffffffc00f08947 */ /* 0x004fea000383ffff */
[----:B------:R-:W-:Y:S05]  /*a030*/  BRA `(.L_x_178) ;  /* 0xffffffb400187947 */ /* 0x000fea000383ffff */
.L_x_100:
[----:B-1----:R-:W-:Y:S04]  /*a040*/  MOV R2, UR44 ;  /* 0x0000002c00027c02 */ /* 0x002fe80008000f00 */
[----:B------:R1:W2:Y:S03]  /*a050*/  SYNCS.PHASECHK.TRANS64.TRYWAIT P1, [R2+URZ+0x30], R3 ;  /* 0x00003003020075a7 */ /* 0x0002a600080211ff */
[----:B--2---:R-:W-:Y:S05]  /*a060*/  @!P1 NANOSLEEP.SYNCS 0x989680 ;  /* 0x009896800000995d */ /* 0x004fea0003900000 */
[----:B------:R-:W2:Y:S02]  /*a070*/  @!P1 SYNCS.PHASECHK.TRANS64 P1, [R2+URZ+0x30], R3 ;  /* 0x00003003020095a7 */ /* 0x000ea400080210ff */
[----:B--2---:R-:W-:Y:S05]  /*a080*/  @!P1 BRA `(.L_x_100) ;  /* 0xfffffffc00ec9947 */ /* 0x004fea000383ffff */
[----:B------:R-:W-:Y:S05]  /*a090*/  BRA `(.L_x_99) ;  /* 0xffffffc000887947 */ /* 0x000fea000383ffff */
.L_x_102:
[----:B-1----:R1:W4:Y:S02]  /*a0a0*/  SYNCS.PHASECHK.TRANS64.TRYWAIT P0, [R99+URZ+0xa0], R0 ;  /* 0x0000a000630075a7 */ /* 0x00232400080011ff */
[----:B----4-:R-:W-:Y:S05]  /*a0b0*/  @!P0 NANOSLEEP.SYNCS 0x989680 ;  /* 0x009896800000895d */ /* 0x010fea0003900000 */
[----:B------:R-:W4:Y:S02]  /*a0c0*/  @!P0 SYNCS.PHASECHK.TRANS64 P0, [R99+URZ+0xa0], R0 ;  /* 0x0000a000630085a7 */ /* 0x000f2400080010ff */
[----:B----4-:R-:W-:Y:S05]  /*a0d0*/  @!P0 BRA `(.L_x_102) ;  /* 0xfffffffc00f08947 */ /* 0x010fea000383ffff */
[----:B------:R-:W-:Y:S05]  /*a0e0*/  BRA `(.L_x_101) ;  /* 0xffffffc000b07947 */ /* 0x000fea000383ffff */
.L_x_111:
[----:B---3--:R3:W4:Y:S02]  /*a0f0*/  SYNCS.PHASECHK.TRANS64.TRYWAIT P0, [R3+URZ+0x30], R0 ;  /* 0x00003000030075a7 */ /* 0x00872400080011ff */
[----:B----4-:R-:W-:Y:S05]  /*a100*/  @!P0 NANOSLEEP.SYNCS 0x989680 ;  /* 0x009896800000895d */ /* 0x010fea0003900000 */
[----:B------:R-:W4:Y:S02]  /*a110*/  @!P0 SYNCS.PHASECHK.TRANS64 P0, [R3+URZ+0x30], R0 ;  /* 0x00003000030085a7 */ /* 0x000f2400080010ff */
[----:B----4-:R-:W-:Y:S05]  /*a120*/  @!P0 BRA `(.L_x_111) ;  /* 0xfffffffc00f08947 */ /* 0x010fea000383ffff */
[----:B------:R-:W-:Y:S05]  /*a130*/  BRA `(.L_x_110) ;  /* 0xffffffcc008c7947 */ /* 0x000fea000383ffff */
.L_x_119:
[----:B---3--:R3:W4:Y:S02]  /*a140*/  SYNCS.PHASECHK.TRANS64.TRYWAIT P0, [R62+URZ+0x30], R5 ;  /* 0x000030053e0075a7 */ /* 0x00872400080011ff */
[----:B----4-:R-:W-:Y:S05]  /*a150*/  @!P0 NANOSLEEP.SYNCS 0x989680 ;  /* 0x009896800000895d */ /* 0x010fea0003900000 */
[----:B------:R-:W4:Y:S02]  /*a160*/  @!P0 SYNCS.PHASECHK.TRANS64 P0, [R62+URZ+0x30], R5 ;  /* 0x000030053e0085a7 */ /* 0x000f2400080010ff */
[----:B----4-:R-:W-:Y:S05]  /*a170*/  @!P0 BRA `(.L_x_119) ;  /* 0xfffffffc00f08947 */ /* 0x010fea000383ffff */
[----:B------:R-:W-:Y:S05]  /*a180*/  BRA `(.L_x_118) ;  /* 0xffffffd800907947 */ /* 0x000fea000383ffff */
.L_x_127:
[----:B---3--:R3:W4:Y:S02]  /*a190*/  SYNCS.PHASECHK.TRANS64.TRYWAIT P0, [R62+URZ+0x30], R5 ;  /* 0x000030053e0075a7 */ /* 0x00872400080011ff */
[----:B----4-:R-:W-:Y:S05]  /*a1a0*/  @!P0 NANOSLEEP.SYNCS 0x989680 ;  /* 0x009896800000895d */ /* 0x010fea0003900000 */
[----:B------:R-:W4:Y:S02]  /*a1b0*/  @!P0 SYNCS.PHASECHK.TRANS64 P0, [R62+URZ+0x30], R5 ;  /* 0x000030053e0085a7 */ /* 0x000f2400080010ff */
[----:B----4-:R-:W-:Y:S05]  /*a1c0*/  @!P0 BRA `(.L_x_127) ;  /* 0xfffffffc00f08947 */ /* 0x010fea000383ffff */
[----:B------:R-:W-:Y:S05]  /*a1d0*/  BRA `(.L_x_126) ;  /* 0xffffffe400947947 */ /* 0x000fea000383ffff */
        .weak           $__internal_0_$__cuda_sm10x_tcgen05_guardrail_trap_col_being_dealloced_not_returned_by_alloc
        .type           $__internal_0_$__cuda_sm10x_tcgen05_guardrail_trap_col_being_dealloced_not_returned_by_alloc,@function
        .size           $__internal_0_$__cuda_sm10x_tcgen05_guardrail_trap_col_being_dealloced_not_returned_by_alloc,($__internal_1_$__cuda_sm10x_tcgen05_guardrail_trap_phase_invalid_during_alloc - $__internal_0_$__cuda_sm10x_tcgen05_guardrail_trap_col_being_dealloced_not_returned_by_alloc)
$__internal_0_$__cuda_sm10x_tcgen05_guardrail_trap_col_being_dealloced_not_returned_by_alloc:
[----:B------:R-:W-:Y:S05]  /*a1e0*/  BPT.TRAP 0x1 ;  /* 0x000000040000795c */ /* 0x000fea0000300000 */
[----:B------:R-:W-:-:S04]  /*a1f0*/  HFMA2 R3, -RZ, RZ, 0, 0 ;  /* 0x00000000ff037431 */ /* 0x000fc800000001ff */
[----:B------:R-:W-:Y:S05]  /*a200*/  RET.REL.NODEC R2 `(_ZN7cutlass13device_kernelINS_4gemm6kernel13GemmUniversalIN4cute5tupleIJiiiiEEENS1_10collective13CollectiveMmaINS1_35MainloopSm100TmaUmmaWarpSpecializedILi3ELi2ELi4ENS5_IJNS4_1CILi1EEENSA_ILi2EEESB_EEEEENS5_IJNSA_ILi128EEESF_SF_EEENS_6half_tENS5_IJlSB_lEEESH_SI_NS4_8TiledMMAINS4_8MMA_AtomIJNS4_20SM100_MMA_F16BF16_SSISH_SH_fLi128ELi128ELNS4_4UMMA5MajorE0ELSN_0ELNSM_7ScaleInE0ELSO_0EEEEEENS4_6LayoutINS5_IJSB_SB_SB_EEENS5_IJNSA_ILi0EEEST_ST_EEEEENS5_IJNS4_10UnderscoreESW_SW_EEEEENS4_23SM90_TMA_LOAD_MULTICASTENS4_14ComposedLayoutINS4_7SwizzleILi3ELi4ELi3EEENS4_18smem_ptr_flag_bitsILi16EEENSR_INS5_IJNSA_ILi8EEENSA_ILi64EEEEEENS5_IJS16_SB_EEEEEEEvNS4_8identityENS4_13SM90_TMA_LOADES1A_vS1B_EENS_8epilogue10collective18CollectiveEpilogueINS1E_23Sm100TmaWarpSpecializedILi4ELi2ELi32ELb1ELb0EEEJSG_NS5_IJNSR_ISF_SB_EENSR_INSA_ILi32EEESB_EEEEESH_SI_SH_SI_NS1E_6fusion15FusionCallbacksIS1I_NS1N_17LinearCombinationISH_fSH_fLNS_15FloatRoundStyleE2EEESG_S1M_JEEENS4_5SM1004TMEM4LOAD26SM100_TMEM_LOAD_32dp32b32xES1C_NS10_INS11_ILi2ELi4ELi3EEES14_NSR_INS5_IJS15_S1K_EEENS5_IJS1K_SB_EEEEEEENS4_39AutoVectorizingCopyWithAssumedAlignmentILi128EEENS4_14SM90_TMA_STOREES21_S23_S23_EEEvvEEEEvNT_6ParamsE) ;  /* 0xffffff5c027c7950 */ /* 0x000fea0003c3ffff */
        .weak           $__internal_1_$__cuda_sm10x_tcgen05_guardrail_trap_phase_invalid_during_alloc
        .type           $__internal_1_$__cuda_sm10x_tcgen05_guardrail_trap_phase_invalid_during_alloc,@function
        .size           $__internal_1_$__cuda_sm10x_tcgen05_guardrail_trap_phase_invalid_during_alloc,($__internal_2_$__cuda_sm10x_tcgen05_guardrail_trap_unallocated_columns_being_dealloced - $__internal_1_$__cuda_sm10x_tcgen05_guardrail_trap_phase_invalid_during_alloc)
$__internal_1_$__cuda_sm10x_tcgen05_guardrail_trap_phase_invalid_during_alloc:
[----:B------:R-:W-:Y:S05]  /*a210*/  BPT.TRAP 0x1 ;  /* 0x000000040000795c */ /* 0x000fea0000300000 */
[----:B------:R-:W-:-:S04]  /*a220*/  MOV R5, 0x0 ;  /* 0x0000000000057802 */ /* 0x000fc80000000f00 */
[----:B------:R-:W-:Y:S05]  /*a230*/  RET.REL.NODEC R4 `(_ZN7cutlass13device_kernelINS_4gemm6kernel13GemmUniversalIN4cute5tupleIJiiiiEEENS1_10collective13CollectiveMmaINS1_35MainloopSm100TmaUmmaWarpSpecializedILi3ELi2ELi4ENS5_IJNS4_1CILi1EEENSA_ILi2EEESB_EEEEENS5_IJNSA_ILi128EEESF_SF_EEENS_6half_tENS5_IJlSB_lEEESH_SI_NS4_8TiledMMAINS4_8MMA_AtomIJNS4_20SM100_MMA_F16BF16_SSISH_SH_fLi128ELi128ELNS4_4UMMA5MajorE0ELSN_0ELNSM_7ScaleInE0ELSO_0EEEEEENS4_6LayoutINS5_IJSB_SB_SB_EEENS5_IJNSA_ILi0EEEST_ST_EEEEENS5_IJNS4_10UnderscoreESW_SW_EEEEENS4_23SM90_TMA_LOAD_MULTICASTENS4_14ComposedLayoutINS4_7SwizzleILi3ELi4ELi3EEENS4_18smem_ptr_flag_bitsILi16EEENSR_INS5_IJNSA_ILi8EEENSA_ILi64EEEEEENS5_IJS16_SB_EEEEEEEvNS4_8identityENS4_13SM90_TMA_LOADES1A_vS1B_EENS_8epilogue10collective18CollectiveEpilogueINS1E_23Sm100TmaWarpSpecializedILi4ELi2ELi32ELb1ELb0EEEJSG_NS5_IJNSR_ISF_SB_EENSR_INSA_ILi32EEESB_EEEEESH_SI_SH_SI_NS1E_6fusion15FusionCallbacksIS1I_NS1N_17LinearCombinationISH_fSH_fLNS_15FloatRoundStyleE2EEESG_S1M_JEEENS4_5SM1004TMEM4LOAD26SM100_TMEM_LOAD_32dp32b32xES1C_NS10_INS11_ILi2ELi4ELi3EEES14_NSR_INS5_IJS15_S1K_EEENS5_IJS1K_SB_EEEEEEENS4_39AutoVectorizingCopyWithAssumedAlignmentILi128EEENS4_14SM90_TMA_STOREES21_S23_S23_EEEvvEEEEvNT_6ParamsE) ;  /* 0xffffff5c04707950 */ /* 0x000fea0003c3ffff */
        .weak           $__internal_2_$__cuda_sm10x_tcgen05_guardrail_trap_unallocated_columns_being_dealloced
        .type           $__internal_2_$__cuda_sm10x_tcgen05_guardrail_trap_unallocated_columns_being_dealloced,@function
        .size           $__internal_2_$__cuda_sm10x_tcgen05_guardrail_trap_unallocated_columns_being_dealloced,(.L_x_180 - $__internal_2_$__cuda_sm10x_tcgen05_guardrail_trap_unallocated_columns_being_dealloced)
$__internal_2_$__cuda_sm10x_tcgen05_guardrail_trap_unallocated_columns_being_dealloced:
[----:B------:R-:W-:Y:S05]  /*a240*/  BPT.TRAP 0x1 ;  /* 0x000000040000795c */ /* 0x000fea0000300000 */
[----:B------:R-:W-:-:S04]  /*a250*/  HFMA2 R3, -RZ, RZ, 0, 0 ;  /* 0x00000000ff037431 */ /* 0x000fc800000001ff */
[----:B------:R-:W-:Y:S05]  /*a260*/  RET.REL.NODEC R2 `(_ZN7cutlass13device_kernelINS_4gemm6kernel13GemmUniversalIN4cute5tupleIJiiiiEEENS1_10collective13CollectiveMmaINS1_35MainloopSm100TmaUmmaWarpSpecializedILi3ELi2ELi4ENS5_IJNS4_1CILi1EEENSA_ILi2EEESB_EEEEENS5_IJNSA_ILi128EEESF_SF_EEENS_6half_tENS5_IJlSB_lEEESH_SI_NS4_8TiledMMAINS4_8MMA_AtomIJNS4_20SM100_MMA_F16BF16_SSISH_SH_fLi128ELi128ELNS4_4UMMA5MajorE0ELSN_0ELNSM_7ScaleInE0ELSO_0EEEEEENS4_6LayoutINS5_IJSB_SB_SB_EEENS5_IJNSA_ILi0EEEST_ST_EEEEENS5_IJNS4_10UnderscoreESW_SW_EEEEENS4_23SM90_TMA_LOAD_MULTICASTENS4_14ComposedLayoutINS4_7SwizzleILi3ELi4ELi3EEENS4_18smem_ptr_flag_bitsILi16EEENSR_INS5_IJNSA_ILi8EEENSA_ILi64EEEEEENS5_IJS16_SB_EEEEEEEvNS4_8identityENS4_13SM90_TMA_LOADES1A_vS1B_EENS_8epilogue10collective18CollectiveEpilogueINS1E_23Sm100TmaWarpSpecializedILi4ELi2ELi32ELb1ELb0EEEJSG_NS5_IJNSR_ISF_SB_EENSR_INSA_ILi32EEESB_EEEEESH_SI_SH_SI_NS1E_6fusion15FusionCallbacksIS1I_NS1N_17LinearCombinationISH_fSH_fLNS_15FloatRoundStyleE2EEESG_S1M_JEEENS4_5SM1004TMEM4LOAD26SM100_TMEM_LOAD_32dp32b32xES1C_NS10_INS11_ILi2ELi4ELi3EEES14_NSR_INS5_IJS15_S1K_EEENS5_IJS1K_SB_EEEEEEENS4_39AutoVectorizingCopyWithAssumedAlignmentILi128EEENS4_14SM90_TMA_STOREES21_S23_S23_EEEvvEEEEvNT_6ParamsE) ;  /* 0xffffff5c02647950 */ /* 0x000fea0003c3ffff */
.L_x_179:
[----:B------:R-:W-:-:S00]  /*a270*/  BRA `(.L_x_179) ;  /* 0xfffffffc00fc7947 */ /* 0x000fc0000383ffff */
[----:B------:R-:W-:-:S00]  /*a280*/  NOP ;  /* 0x0000000000007918 */ /* 0x000fc00000000000 */
[----:B------:R-:W-:-:S00]  /*a290*/  NOP ;  /* 0x0000000000007918 */ /* 0x000fc00000000000 */
[----:B------:R-:W-:-:S00]  /*a2a0*/  NOP ;  /* 0x0000000000007918 */ /* 0x000fc00000000000 */
[----:B------:R-:W-:-:S00]  /*a2b0*/  NOP ;  /* 0x0000000000007918 */ /* 0x000fc00000000000 */
[----:B------:R-:W-:-:S00]  /*a2c0*/  NOP ;  /* 0x0000000000007918 */ /* 0x000fc00000000000 */
[----:B------:R-:W-:-:S00]  /*a2d0*/  NOP ;  /* 0x0000000000007918 */ /* 0x000fc00000000000 */
[----:B------:R-:W-:-:S00]  /*a2e0*/  NOP ;  /* 0x0000000000007918 */ /* 0x000fc00000000000 */
[----:B------:R-:W-:-:S00]  /*a2f0*/  NOP ;  /* 0x0000000000007918 */ /* 0x000fc00000000000 */
.L_x_180:


//--------------------- .nv.global.init           --------------------------
	.section	.nv.global.init,"aw",@progbits
.nv.global.init:
	.type		$str$27,@object
	.size		$str$27,($str$28 - $str$27)
$str$27:
        /*0000*/ 	.byte	0x28, 0x61, 0x64, 0x64, 0x72, 0x65, 0x73, 0x73, 0x20, 0x26, 0x20, 0x6d, 0x61, 0x73, 0x6b, 0x29
        /*0010*/ 	.byte	0x20, 0x3d, 0x3d, 0x20, 0x30, 0x00
	.type		$str$28,@object
	.size		$str$28,($str$26 - $str$28)
$str$28:
        /*0016*/ 	.byte	0x2f, 0x74, 0x6d, 0x70, 0x2f, 0x63, 0x75, 0x74, 0x6c, 0x61, 0x73, 0x73, 0x5f, 0x73, 0x77, 0x65
        /*0026*/ 	.byte	0x65, 0x70, 0x5f, 0x73, 0x72, 0x63, 0x2f, 0x69, 0x6e, 0x63, 0x6c, 0x75, 0x64, 0x65, 0x2f, 0x63
        /*0036*/ 	.byte	0x75, 0x74, 0x65, 0x2f, 0x70, 0x6f, 0x69, 0x6e, 0x74, 0x65, 0x72, 0x5f, 0x66, 0x6c, 0x61, 0x67
        /*0046*/ 	.byte	0x67, 0x65, 0x64, 0x2e, 0x68, 0x70, 0x70, 0x00
	.type		$str$26,@object
	.size		$str$26,($str$25 - $str$26)
$str$26:
        /*004e*/ 	.byte	0x2f, 0x74, 0x6d, 0x70, 0x2f, 0x63, 0x75, 0x74, 0x6c, 0x61, 0x73, 0x73, 0x5f, 0x73, 0x77, 0x65
        /*005e*/ 	.byte	0x65, 0x70, 0x5f, 0x73, 0x72, 0x63, 0x2f, 0x69, 0x6e, 0x63, 0x6c, 0x75, 0x64, 0x65, 0x2f, 0x63
        /*006e*/ 	.byte	0x75, 0x74, 0x65, 0x2f, 0x61, 0x74, 0x6f, 0x6d, 0x2f, 0x63, 0x6f, 0x70, 0x79, 0x5f, 0x74, 0x72
        /*007e*/ 	.byte	0x61, 0x69, 0x74, 0x73, 0x5f, 0x73, 0x6d, 0x31, 0x30, 0x30, 0x2e, 0x68, 0x70, 0x70, 0x00
	.type		$str$25,@object
	.size		$str$25,(__unnamed_1 - $str$25)
$str$25:
        /*008d*/ 	.byte	0x28, 0x28, 0x75, 0x69, 0x6e, 0x74, 0x33, 0x32, 0x5f, 0x74, 0x28, 0x74, 0x68, 0x72, 0x65, 0x61
        /*009d*/ 	.byte	0x64, 0x49, 0x64, 0x78, 0x2e, 0x78, 0x29, 0x20, 0x2f, 0x20, 0x33, 0x32, 0x29, 0x20, 0x25, 0x20
        /*00ad*/ 	.byte	0x34, 0x29, 0x20, 0x3d, 0x3d, 0x20, 0x28, 0x28, 0x28, 0x74, 0x6d, 0x65, 0x6d, 0x5f, 0x61, 0x64
        /*00bd*/ 	.byte	0x64, 0x72, 0x20, 0x3e, 0x3e, 0x20, 0x31, 0x36, 0x29, 0x20, 0x2f, 0x20, 0x33, 0x32, 0x29, 0x20
        /*00cd*/ 	.byte	0x25, 0x20, 0x34, 0x29, 0x00
	.type		__unnamed_1,@object
	.size		__unnamed_1,(__unnamed_2 - __unnamed_1)
__unnamed_1:
        /*00d2*/ 	.byte	0x61, 0x75, 0x74, 0x6f, 0x20, 0x63, 0x75, 0x74, 0x65, 0x3a, 0x3a, 0x61, 0x73, 0x5f, 0x70, 0x6f
        /* <DEDUP_REMOVED lines=24> */
        /*0262*/ 	.byte	0x3e, 0x3e, 0x3e, 0x3e, 0x5d, 0x00
	.type		__unnamed_2,@object
	.size		__unnamed_2,(.L_2 - __unnamed_2)
__unnamed_2:
        /* <DEDUP_REMOVED lines=42> */
        /*0508*/ 	.byte	0x3e, 0x3e, 0x5d, 0x00
.L_2:


//--------------------- .nv.shared._ZN7cutlass13device_kernelINS_4gemm6kernel13GemmUniversalIN4cute5tupleIJiiiiEEENS1_10collective13CollectiveMmaINS1_35MainloopSm100TmaUmmaWarpSpecializedILi3ELi2ELi4ENS5_IJNS4_1CILi1EEENSA_ILi2EEESB_EEEEENS5_IJNSA_ILi128EEESF_SF_EEENS_6half_tENS5_IJlSB_lEEESH_SI_NS4_8TiledMMAINS4_8MMA_AtomIJNS4_20SM100_MMA_F16BF16_SSISH_SH_fLi128ELi128ELNS4_4UMMA5MajorE0ELSN_0ELNSM_7ScaleInE0ELSO_0EEEEEENS4_6LayoutINS5_IJSB_SB_SB_EEENS5_IJNSA_ILi0EEEST_ST_EEEEENS5_IJNS4_10UnderscoreESW_SW_EEEEENS4_23SM90_TMA_LOAD_MULTICASTENS4_14ComposedLayoutINS4_7SwizzleILi3ELi4ELi3EEENS4_18smem_ptr_flag_bitsILi16EEENSR_INS5_IJNSA_ILi8EEENSA_ILi64EEEEEENS5_IJS16_SB_EEEEEEEvNS4_8identityENS4_13SM90_TMA_LOADES1A_vS1B_EENS_8epilogue10collective18CollectiveEpilogueINS1E_23Sm100TmaWarpSpecializedILi4ELi2ELi32ELb1ELb0EEEJSG_NS5_IJNSR_ISF_SB_EENSR_INSA_ILi32EEESB_EEEEESH_SI_SH_SI_NS1E_6fusion15FusionCallbacksIS1I_NS1N_17LinearCombinationISH_fSH_fLNS_15FloatRoundStyleE2EEESG_S1M_JEEENS4_5SM1004TMEM4LOAD26SM100_TMEM_LOAD_32dp32b32xES1C_NS10_INS11_ILi2ELi4ELi3EEES14_NSR_INS5_IJS15_S1K_EEENS5_IJS1K_SB_EEEEEEENS4_39AutoVectorizingCopyWithAssumedAlignmentILi128EEENS4_14SM90_TMA_STOREES21_S23_S23_EEEvvEEEEvNT_6ParamsE --------------------------
	.section	.nv.shared._ZN7cutlass13device_kernelINS_4gemm6kernel13GemmUniversalIN4cute5tupleIJiiiiEEENS1_10collective13CollectiveMmaINS1_35MainloopSm100TmaUmmaWarpSpecializedILi3ELi2ELi4ENS5_IJNS4_1CILi1EEENSA_ILi2EEESB_EEEEENS5_IJNSA_ILi128EEESF_SF_EEENS_6half_tENS5_IJlSB_lEEESH_SI_NS4_8TiledMMAINS4_8MMA_AtomIJNS4_20SM100_MMA_F16BF16_SSISH_SH_fLi128ELi128ELNS4_4UMMA5MajorE0ELSN_0ELNSM_7ScaleInE0ELSO_0EEEEEENS4_6LayoutINS5_IJSB_SB_SB_EEENS5_IJNSA_ILi0EEEST_ST_EEEEENS5_IJNS4_10UnderscoreESW_SW_EEEEENS4_23SM90_TMA_LOAD_MULTICASTENS4_14ComposedLayoutINS4_7SwizzleILi3ELi4ELi3EEENS4_18smem_ptr_flag_bitsILi16EEENSR_INS5_IJNSA_ILi8EEENSA_ILi64EEEEEENS5_IJS16_SB_EEEEEEEvNS4_8identityENS4_13SM90_TMA_LOADES1A_vS1B_EENS_8epilogue10collective18CollectiveEpilogueINS1E_23Sm100TmaWarpSpecializedILi4ELi2ELi32ELb1ELb0EEEJSG_NS5_IJNSR_ISF_SB_EENSR_INSA_ILi32EEESB_EEEEESH_SI_SH_SI_NS1E_6fusion15FusionCallbacksIS1I_NS1N_17LinearCombinationISH_fSH_fLNS_15FloatRoundStyleE2EEESG_S1M_JEEENS4_5SM1004TMEM4LOAD26SM100_TMEM_LOAD_32dp32b32xES1C_NS10_INS11_ILi2ELi4ELi3EEES14_NSR_INS5_IJS15_S1K_EEENS5_IJS1K_SB_EEEEEEENS4_39AutoVectorizingCopyWithAssumedAlignmentILi128EEENS4_14SM90_TMA_STOREES21_S23_S23_EEEvvEEEEvNT_6ParamsE,"aw",@nobits
	.sectionflags	@""
	.align	16
	.zero		1024


//--------------------- .nv.shared.reserved.0     --------------------------
	.section	.nv.shared.reserved.0,"aw",@nobits
	.weak		__nv_reservedSMEM_offset_0_alias
	.size		__nv_reservedSMEM_offset_0_alias, 0, 64
	.other		__nv_reservedSMEM_offset_0_alias,@"STO_CUDA_RESERVED_SHARED STV_DEFAULT"
__nv_reservedSMEM_offset_0_alias:
	.zero		0
.nv.shared.reserved.0:
	.zero		64
	.weak		__nv_reservedSMEM_tcgen05_partition
	.type		__nv_reservedSMEM_tcgen05_partition,@object
	.size		__nv_reservedSMEM_tcgen05_partition,(.L_0 - __nv_reservedSMEM_tcgen05_partition)
__nv_reservedSMEM_tcgen05_partition:
	.zero		32
.L_0:


//--------------------- .nv.global                --------------------------
	.section	.nv.global,"aw",@nobits
.nv.global:
	.type		_ZN39_INTERNAL_b3b5fb64_4_k_cu_7049f026_62874cute1_E,@object
	.size		_ZN39_INTERNAL_b3b5fb64_4_k_cu_7049f026_62874cute1_E,(_ZN39_INTERNAL_b3b5fb64_4_k_cu_7049f026_62874cuda3std3__45__cpo6cbeginE - _ZN39_INTERNAL_b3b5fb64_4_k_cu_7049f026_62874cute1_E)
_ZN39_INTERNAL_b3b5fb64_4_k_cu_7049f026_62874cute1_E:
	.zero		1
	.type		_ZN39_INTERNAL_b3b5fb64_4_k_cu_7049f026_62874cuda3std3__45__cpo6cbeginE,@object
	.size		_ZN39_INTERNAL_b3b5fb64_4_k_cu_7049f026_62874cuda3std3__45__cpo6cbeginE,(_ZN39_INTERNAL_b3b5fb64_4_k_cu_7049f026_62874cuda3std3__48in_placeE - _ZN39_INTERNAL_b3b5fb64_4_k_cu_7049f026_62874cuda3std3__45__cpo6cbeginE)
_ZN39_INTERNAL_b3b5fb64_4_k_cu_7049f026_62874cuda3std3__45__cpo6cbeginE:
	.zero		1
	.type		_ZN39_INTERNAL_b3b5fb64_4_k_cu_7049f026_62874cuda3std3__48in_placeE,@object
	.size		_ZN39_INTERNAL_b3b5fb64_4_k_cu_7049f026_62874cuda3std3__48in_placeE,(_ZN39_INTERNAL_b3b5fb64_4_k_cu_7049f026_62874cuda3std6ranges3__45__cpo9iter_moveE - _ZN39_INTERNAL_b3b5fb64_4_k_cu_7049f026_62874cuda3std3__48in_placeE)
_ZN39_INTERNAL_b3b5fb64_4_k_cu_7049f026_62874cuda3std3__48in_placeE:
	.zero		1
	.type		_ZN39_INTERNAL_b3b5fb64_4_k_cu_7049f026_62874cuda3std6ranges3__45__cpo9iter_moveE,@object
	.size		_ZN39_INTERNAL_b3b5fb64_4_k_cu_7049f026_62874cuda3std6ranges3__45__cpo9iter_moveE,(_ZN39_INTERNAL_b3b5fb64_4_k_cu_7049f026_62874cuda3std3__45__cpo5beginE - _ZN39_INTERNAL_b3b5fb64_4_k_cu_7049f026_62874cuda3std6ranges3__45__cpo9iter_moveE)
_ZN39_INTERNAL_b3b5fb64_4_k_cu_7049f026_62874cuda3std6ranges3__45__cpo9iter_moveE:
	.zero		1
	.type		_ZN39_INTERNAL_b3b5fb64_4_k_cu_7049f026_62874cuda3std3__45__cpo5beginE,@object
	.size		_ZN39_INTERNAL_b3b5fb64_4_k_cu_7049f026_62874cuda3std3__45__cpo5beginE,(_ZN39_INTERNAL_b3b5fb64_4_k_cu_7049f026_62874cuda3std3__441_GLOBAL__N__b3b5fb64_4_k_cu_7049f026_62876ignoreE - _ZN39_INTERNAL_b3b5fb64_4_k_cu_7049f026_62874cuda3std3__45__cpo5beginE)
_ZN39_INTERNAL_b3b5fb64_4_k_cu_7049f026_62874cuda3std3__45__cpo5beginE:
	.zero		1
	.type		_ZN39_INTERNAL_b3b5fb64_4_k_cu_7049f026_62874cuda3std3__441_GLOBAL__N__b3b5fb64_4_k_cu_7049f026_62876ignoreE,@object
	.size		_ZN39_INTERNAL_b3b5fb64_4_k_cu_7049f026_62874cuda3std3__441_GLOBAL__N__b3b5fb64_4_k_cu_7049f026_62876ignoreE,(_ZN39_INTERNAL_b3b5fb64_4_k_cu_7049f026_62874cute7productE - _ZN39_INTERNAL_b3b5fb64_4_k_cu_7049f026_62874cuda3std3__441_GLOBAL__N__b3b5fb64_4_k_cu_7049f026_62876ignoreE)
_ZN39_INTERNAL_b3b5fb64_4_k_cu_7049f026_62874cuda3std3__441_GLOBAL__N__b3b5fb64_4_k_cu_7049f026_62876ignoreE:
	.zero		1
	.type		_ZN39_INTERNAL_b3b5fb64_4_k_cu_7049f026_62874cute7productE,@object
	.size		_ZN39_INTERNAL_b3b5fb64_4_k_cu_7049f026_62874cute7productE,(_ZN39_INTERNAL_b3b5fb64_4_k_cu_7049f026_62874cuda3std3__45__cpo3endE - _ZN39_INTERNAL_b3b5fb64_4_k_cu_7049f026_62874cute7productE)
_ZN39_INTERNAL_b3b5fb64_4_k_cu_7049f026_62874cute7productE:
	.zero		1
	.type		_ZN39_INTERNAL_b3b5fb64_4_k_cu_7049f026_62874cuda3std3__45__cpo3endE,@object
	.size		_ZN39_INTERNAL_b3b5fb64_4_k_cu_7049f026_62874cuda3std3__45__cpo3endE,(_ZN39_INTERNAL_b3b5fb64_4_k_cu_7049f026_62874cuda3std3__419piecewise_constructE - _ZN39_INTERNAL_b3b5fb64_4_k_cu_7049f026_62874cuda3std3__45__cpo3endE)
_ZN39_INTERNAL_b3b5fb64_4_k_cu_7049f026_62874cuda3std3__45__cpo3endE:
	.zero		1
	.type		_ZN39_INTERNAL_b3b5fb64_4_k_cu_7049f026_62874cuda3std3__419piecewise_constructE,@object
	.size		_ZN39_INTERNAL_b3b5fb64_4_k_cu_7049f026_62874cuda3std3__419piecewise_constructE,(_ZN39_INTERNAL_b3b5fb64_4_k_cu_7049f026_62874cuda3std3__45__cpo4cendE - _ZN39_INTERNAL_b3b5fb64_4_k_cu_7049f026_62874cuda3std3__419piecewise_constructE)
_ZN39_INTERNAL_b3b5fb64_4_k_cu_7049f026_62874cuda3std3__419piecewise_constructE:
	.zero		1
	.type		_ZN39_INTERNAL_b3b5fb64_4_k_cu_7049f026_62874cuda3std3__45__cpo4cendE,@object
	.size		_ZN39_INTERNAL_b3b5fb64_4_k_cu_7049f026_62874cuda3std3__45__cpo4cendE,(_ZN39_INTERNAL_b3b5fb64_4_k_cu_7049f026_62874cuda3std6ranges3__45__cpo4swapE - _ZN39_INTERNAL_b3b5fb64_4_k_cu_7049f026_62874cuda3std3__45__cpo4cendE)
_ZN39_INTERNAL_b3b5fb64_4_k_cu_7049f026_62874cuda3std3__45__cpo4cendE:
	.zero		1
	.type		_ZN39_INTERNAL_b3b5fb64_4_k_cu_7049f026_62874cuda3std6ranges3__45__cpo4swapE,@object
	.size		_ZN39_INTERNAL_b3b5fb64_4_k_cu_7049f026_62874cuda3std6ranges3__45__cpo4swapE,(.L_10 - _ZN39_INTERNAL_b3b5fb64_4_k_cu_7049f026_62874cuda3std6ranges3__45__cpo4swapE)
_ZN39_INTERNAL_b3b5fb64_4_k_cu_7049f026_62874cuda3std6ranges3__45__cpo4swapE:
	.zero		1
.L_10:


//--------------------- .nv.constant0._ZN7cutlass13device_kernelINS_4gemm6kernel13GemmUniversalIN4cute5tupleIJiiiiEEENS1_10collective13CollectiveMmaINS1_35MainloopSm100TmaUmmaWarpSpecializedILi3ELi2ELi4ENS5_IJNS4_1CILi1EEENSA_ILi2EEESB_EEEEENS5_IJNSA_ILi128EEESF_SF_EEENS_6half_tENS5_IJlSB_lEEESH_SI_NS4_8TiledMMAINS4_8MMA_AtomIJNS4_20SM100_MMA_F16BF16_SSISH_SH_fLi128ELi128ELNS4_4UMMA5MajorE0ELSN_0ELNSM_7ScaleInE0ELSO_0EEEEEENS4_6LayoutINS5_IJSB_SB_SB_EEENS5_IJNSA_ILi0EEEST_ST_EEEEENS5_IJNS4_10UnderscoreESW_SW_EEEEENS4_23SM90_TMA_LOAD_MULTICASTENS4_14ComposedLayoutINS4_7SwizzleILi3ELi4ELi3EEENS4_18smem_ptr_flag_bitsILi16EEENSR_INS5_IJNSA_ILi8EEENSA_ILi64EEEEEENS5_IJS16_SB_EEEEEEEvNS4_8identityENS4_13SM90_TMA_LOADES1A_vS1B_EENS_8epilogue10collective18CollectiveEpilogueINS1E_23Sm100TmaWarpSpecializedILi4ELi2ELi32ELb1ELb0EEEJSG_NS5_IJNSR_ISF_SB_EENSR_INSA_ILi32EEESB_EEEEESH_SI_SH_SI_NS1E_6fusion15FusionCallbacksIS1I_NS1N_17LinearCombinationISH_fSH_fLNS_15FloatRoundStyleE2EEESG_S1M_JEEENS4_5SM1004TMEM4LOAD26SM100_TMEM_LOAD_32dp32b32xES1C_NS10_INS11_ILi2ELi4ELi3EEES14_NSR_INS5_IJS15_S1K_EEENS5_IJS1K_SB_EEEEEEENS4_39AutoVectorizingCopyWithAssumedAlignmentILi128EEENS4_14SM90_TMA_STOREES21_S23_S23_EEEvvEEEEvNT_6ParamsE --------------------------
	.section	.nv.constant0._ZN7cutlass13device_kernelINS_4gemm6kernel13GemmUniversalIN4cute5tupleIJiiiiEEENS1_10collective13CollectiveMmaINS1_35MainloopSm100TmaUmmaWarpSpecializedILi3ELi2ELi4ENS5_IJNS4_1CILi1EEENSA_ILi2EEESB_EEEEENS5_IJNSA_ILi128EEESF_SF_EEENS_6half_tENS5_IJlSB_lEEESH_SI_NS4_8TiledMMAINS4_8MMA_AtomIJNS4_20SM100_MMA_F16BF16_SSISH_SH_fLi128ELi128ELNS4_4UMMA5MajorE0ELSN_0ELNSM_7ScaleInE0ELSO_0EEEEEENS4_6LayoutINS5_IJSB_SB_SB_EEENS5_IJNSA_ILi0EEEST_ST_EEEEENS5_IJNS4_10UnderscoreESW_SW_EEEEENS4_23SM90_TMA_LOAD_MULTICASTENS4_14ComposedLayoutINS4_7SwizzleILi3ELi4ELi3EEENS4_18smem_ptr_flag_bitsILi16EEENSR_INS5_IJNSA_ILi8EEENSA_ILi64EEEEEENS5_IJS16_SB_EEEEEEEvNS4_8identityENS4_13SM90_TMA_LOADES1A_vS1B_EENS_8epilogue10collective18CollectiveEpilogueINS1E_23Sm100TmaWarpSpecializedILi4ELi2ELi32ELb1ELb0EEEJSG_NS5_IJNSR_ISF_SB_EENSR_INSA_ILi32EEESB_EEEEESH_SI_SH_SI_NS1E_6fusion15FusionCallbacksIS1I_NS1N_17LinearCombinationISH_fSH_fLNS_15FloatRoundStyleE2EEESG_S1M_JEEENS4_5SM1004TMEM4LOAD26SM100_TMEM_LOAD_32dp32b32xES1C_NS10_INS11_ILi2ELi4ELi3EEES14_NSR_INS5_IJS15_S1K_EEENS5_IJS1K_SB_EEEEEEENS4_39AutoVectorizingCopyWithAssumedAlignmentILi128EEENS4_14SM90_TMA_STOREES21_S23_S23_EEEvvEEEEvNT_6ParamsE,"a",@progbits
	.sectionflags	@""
	.align	4
.nv.constant0._ZN7cutlass13device_kernelINS_4gemm6kernel13GemmUniversalIN4cute5tupleIJiiiiEEENS1_10collective13CollectiveMmaINS1_35MainloopSm100TmaUmmaWarpSpecializedILi3ELi2ELi4ENS5_IJNS4_1CILi1EEENSA_ILi2EEESB_EEEEENS5_IJNSA_ILi128EEESF_SF_EEENS_6half_tENS5_IJlSB_lEEESH_SI_NS4_8TiledMMAINS4_8MMA_AtomIJNS4_20SM100_MMA_F16BF16_SSISH_SH_fLi128ELi128ELNS4_4UMMA5MajorE0ELSN_0ELNSM_7ScaleInE0ELSO_0EEEEEENS4_6LayoutINS5_IJSB_SB_SB_EEENS5_IJNSA_ILi0EEEST_ST_EEEEENS5_IJNS4_10UnderscoreESW_SW_EEEEENS4_23SM90_TMA_LOAD_MULTICASTENS4_14ComposedLayoutINS4_7SwizzleILi3ELi4ELi3EEENS4_18smem_ptr_flag_bitsILi16EEENSR_INS5_IJNSA_ILi8EEENSA_ILi64EEEEEENS5_IJS16_SB_EEEEEEEvNS4_8identityENS4_13SM90_TMA_LOADES1A_vS1B_EENS_8epilogue10collective18CollectiveEpilogueINS1E_23Sm100TmaWarpSpecializedILi4ELi2ELi32ELb1ELb0EEEJSG_NS5_IJNSR_ISF_SB_EENSR_INSA_ILi32EEESB_EEEEESH_SI_SH_SI_NS1E_6fusion15FusionCallbacksIS1I_NS1N_17LinearCombinationISH_fSH_fLNS_15FloatRoundStyleE2EEESG_S1M_JEEENS4_5SM1004TMEM4LOAD26SM100_TMEM_LOAD_32dp32b32xES1C_NS10_INS11_ILi2ELi4ELi3EEES14_NSR_INS5_IJS15_S1K_EEENS5_IJS1K_SB_EEEEEEENS4_39AutoVectorizingCopyWithAssumedAlignmentILi128EEENS4_14SM90_TMA_STOREES21_S23_S23_EEEvvEEEEvNT_6ParamsE:
	.zero		2944


//--------------------- SYMBOLS --------------------------

	.type		.nv.reservedSmem.offset0,@object
	.size		.nv.reservedSmem.offset0,0x4
	.type		.nv.reservedSmem.cap,@object
	.size		.nv.reservedSmem.cap,0x4
	.type		__assertfail,@function
